//
// Generated by NVIDIA NVVM Compiler
//
// Compiler Build ID: CL-36424714
// Cuda compilation tools, release 13.0, V13.0.88
// Based on NVVM 20.0.0
//

.version 9.0
.target sm_100
.address_size 64

	// .globl	_Z15allocate_2dcudaiiiPiPS_PS0_

.visible .entry _Z15allocate_2dcudaiiiPiPS_PS0_(
	.param .u32 _Z15allocate_2dcudaiiiPiPS_PS0__param_0,
	.param .u32 _Z15allocate_2dcudaiiiPiPS_PS0__param_1,
	.param .u32 _Z15allocate_2dcudaiiiPiPS_PS0__param_2,
	.param .u64 .ptr .align 1 _Z15allocate_2dcudaiiiPiPS_PS0__param_3,
	.param .u64 .ptr .align 1 _Z15allocate_2dcudaiiiPiPS_PS0__param_4,
	.param .u64 .ptr .align 1 _Z15allocate_2dcudaiiiPiPS_PS0__param_5
)
{
	.reg .pred 	%p<10>;
	.reg .b32 	%r<33>;
	.reg .b64 	%rd<40>;

	ld.param.u32 	%r17, [_Z15allocate_2dcudaiiiPiPS_PS0__param_0];
	ld.param.u32 	%r18, [_Z15allocate_2dcudaiiiPiPS_PS0__param_1];
	ld.param.u32 	%r19, [_Z15allocate_2dcudaiiiPiPS_PS0__param_2];
	ld.param.u64 	%rd5, [_Z15allocate_2dcudaiiiPiPS_PS0__param_3];
	ld.param.u64 	%rd6, [_Z15allocate_2dcudaiiiPiPS_PS0__param_4];
	ld.param.u64 	%rd7, [_Z15allocate_2dcudaiiiPiPS_PS0__param_5];
	cvta.to.global.u64 	%rd1, %rd6;
	shl.b32 	%r20, %r19, 1;
	add.s32 	%r1, %r20, %r17;
	add.s32 	%r2, %r20, %r18;
	setp.lt.s32 	%p1, %r1, 1;
	@%p1 bra 	$L__BB0_12;
	and.b32  	%r3, %r1, 7;
	setp.lt.u32 	%p2, %r1, 8;
	mov.b32 	%r31, 0;
	@%p2 bra 	$L__BB0_4;
	and.b32  	%r31, %r1, 2147483640;
	neg.s32 	%r29, %r31;
	shl.b32 	%r22, %r19, 4;
	shl.b32 	%r23, %r18, 3;
	add.s32 	%r6, %r22, %r23;
	add.s64 	%rd39, %rd1, 32;
	mul.wide.s32 	%rd10, %r2, 4;
	mov.u32 	%r28, %r19;
$L__BB0_3:
	.pragma "nounroll";
	mul.wide.s32 	%rd8, %r28, 4;
	add.s64 	%rd9, %rd5, %rd8;
	st.global.u64 	[%rd39+-32], %rd9;
	add.s64 	%rd11, %rd9, %rd10;
	st.global.u64 	[%rd39+-24], %rd11;
	add.s64 	%rd12, %rd11, %rd10;
	st.global.u64 	[%rd39+-16], %rd12;
	add.s64 	%rd13, %rd12, %rd10;
	st.global.u64 	[%rd39+-8], %rd13;
	add.s64 	%rd14, %rd13, %rd10;
	st.global.u64 	[%rd39], %rd14;
	add.s64 	%rd15, %rd14, %rd10;
	st.global.u64 	[%rd39+8], %rd15;
	add.s64 	%rd16, %rd15, %rd10;
	st.global.u64 	[%rd39+16], %rd16;
	add.s64 	%rd17, %rd16, %rd10;
	st.global.u64 	[%rd39+24], %rd17;
	add.s32 	%r29, %r29, 8;
	add.s32 	%r28, %r28, %r6;
	add.s64 	%rd39, %rd39, 64;
	setp.ne.s32 	%p3, %r29, 0;
	@%p3 bra 	$L__BB0_3;
$L__BB0_4:
	setp.eq.s32 	%p4, %r3, 0;
	@%p4 bra 	$L__BB0_12;
	and.b32  	%r12, %r1, 3;
	setp.lt.u32 	%p5, %r3, 4;
	@%p5 bra 	$L__BB0_7;
	mad.lo.s32 	%r24, %r31, %r2, %r19;
	mul.wide.s32 	%rd18, %r24, 4;
	add.s64 	%rd19, %rd5, %rd18;
	mul.wide.u32 	%rd20, %r31, 8;
	add.s64 	%rd21, %rd1, %rd20;
	st.global.u64 	[%rd21], %rd19;
	mul.wide.s32 	%rd22, %r2, 4;
	add.s64 	%rd23, %rd19, %rd22;
	st.global.u64 	[%rd21+8], %rd23;
	add.s64 	%rd24, %rd23, %rd22;
	st.global.u64 	[%rd21+16], %rd24;
	add.s64 	%rd25, %rd24, %rd22;
	st.global.u64 	[%rd21+24], %rd25;
	add.s32 	%r31, %r31, 4;
$L__BB0_7:
	setp.eq.s32 	%p6, %r12, 0;
	@%p6 bra 	$L__BB0_12;
	setp.eq.s32 	%p7, %r12, 1;
	@%p7 bra 	$L__BB0_10;
	mad.lo.s32 	%r25, %r31, %r2, %r19;
	mul.wide.s32 	%rd26, %r25, 4;
	add.s64 	%rd27, %rd5, %rd26;
	mul.wide.u32 	%rd28, %r31, 8;
	add.s64 	%rd29, %rd1, %rd28;
	st.global.u64 	[%rd29], %rd27;
	mul.wide.s32 	%rd30, %r2, 4;
	add.s64 	%rd31, %rd27, %rd30;
	st.global.u64 	[%rd29+8], %rd31;
	add.s32 	%r31, %r31, 2;
$L__BB0_10:
	and.b32  	%r26, %r17, 1;
	setp.eq.b32 	%p8, %r26, 1;
	not.pred 	%p9, %p8;
	@%p9 bra 	$L__BB0_12;
	mad.lo.s32 	%r27, %r31, %r2, %r19;
	mul.wide.s32 	%rd32, %r27, 4;
	add.s64 	%rd33, %rd5, %rd32;
	mul.wide.u32 	%rd34, %r31, 8;
	add.s64 	%rd35, %rd1, %rd34;
	st.global.u64 	[%rd35], %rd33;
$L__BB0_12:
	cvta.to.global.u64 	%rd36, %rd7;
	mul.wide.s32 	%rd37, %r19, 8;
	add.s64 	%rd38, %rd6, %rd37;
	st.global.u64 	[%rd36], %rd38;
	ret;

}
	// .globl	_Z12julia_updateiiiidddPPPidddd
.visible .entry _Z12julia_updateiiiidddPPPidddd(
	.param .u32 _Z12julia_updateiiiidddPPPidddd_param_0,
	.param .u32 _Z12julia_updateiiiidddPPPidddd_param_1,
	.param .u32 _Z12julia_updateiiiidddPPPidddd_param_2,
	.param .u32 _Z12julia_updateiiiidddPPPidddd_param_3,
	.param .f64 _Z12julia_updateiiiidddPPPidddd_param_4,
	.param .f64 _Z12julia_updateiiiidddPPPidddd_param_5,
	.param .f64 _Z12julia_updateiiiidddPPPidddd_param_6,
	.param .u64 .ptr .align 1 _Z12julia_updateiiiidddPPPidddd_param_7,
	.param .f64 _Z12julia_updateiiiidddPPPidddd_param_8,
	.param .f64 _Z12julia_updateiiiidddPPPidddd_param_9,
	.param .f64 _Z12julia_updateiiiidddPPPidddd_param_10,
	.param .f64 _Z12julia_updateiiiidddPPPidddd_param_11
)
{
	.reg .pred 	%p<39>;
	.reg .b32 	%r<42>;
	.reg .b64 	%rd<27>;
	.reg .b64 	%fd<141>;

	ld.param.u32 	%r17, [_Z12julia_updateiiiidddPPPidddd_param_0];
	ld.param.u32 	%r18, [_Z12julia_updateiiiidddPPPidddd_param_1];
	ld.param.u32 	%r16, [_Z12julia_updateiiiidddPPPidddd_param_3];
	ld.param.f64 	%fd29, [_Z12julia_updateiiiidddPPPidddd_param_4];
	ld.param.f64 	%fd30, [_Z12julia_updateiiiidddPPPidddd_param_5];
	ld.param.f64 	%fd31, [_Z12julia_updateiiiidddPPPidddd_param_6];
	ld.param.u64 	%rd8, [_Z12julia_updateiiiidddPPPidddd_param_7];
	ld.param.f64 	%fd32, [_Z12julia_updateiiiidddPPPidddd_param_8];
	ld.param.f64 	%fd33, [_Z12julia_updateiiiidddPPPidddd_param_9];
	ld.param.f64 	%fd34, [_Z12julia_updateiiiidddPPPidddd_param_10];
	ld.param.f64 	%fd35, [_Z12julia_updateiiiidddPPPidddd_param_11];
	cvta.to.global.u64 	%rd9, %rd8;
	ld.global.u64 	%rd1, [%rd9];
	mov.u32 	%r20, %ctaid.x;
	mov.u32 	%r21, %ntid.x;
	mov.u32 	%r22, %tid.x;
	mad.lo.s32 	%r1, %r20, %r21, %r22;
	mov.u32 	%r23, %ctaid.y;
	mov.u32 	%r24, %ntid.y;
	mov.u32 	%r25, %tid.y;
	mad.lo.s32 	%r26, %r23, %r24, %r25;
	setp.ge.s32 	%p1, %r1, %r17;
	setp.ge.s32 	%p2, %r26, %r18;
	or.pred  	%p3, %p1, %p2;
	@%p3 bra 	$L__BB1_28;
	cvt.rn.f64.s32 	%fd36, %r1;
	fma.rn.f64 	%fd37, %fd34, %fd36, %fd32;
	fma.rn.f64 	%fd125, %fd34, 0d3FE0000000000000, %fd37;
	cvt.rn.f64.u32 	%fd38, %r26;
	fma.rn.f64 	%fd39, %fd35, %fd38, %fd33;
	fma.rn.f64 	%fd126, %fd35, 0d3FE0000000000000, %fd39;
	setp.lt.s32 	%p4, %r16, 1;
	@%p4 bra 	$L__BB1_28;
	cvta.to.global.u64 	%rd10, %rd1;
	mul.wide.s32 	%rd11, %r1, 8;
	add.s64 	%rd2, %rd10, %rd11;
	and.b32  	%r3, %r16, 3;
	setp.lt.u32 	%p5, %r16, 4;
	mov.b32 	%r41, 0;
	@%p5 bra 	$L__BB1_21;
	and.b32  	%r41, %r16, 2147483644;
	neg.s32 	%r38, %r41;
	mov.b32 	%r37, 1;
	mul.wide.u32 	%rd14, %r26, 4;
$L__BB1_4:
	abs.f64 	%fd40, %fd125;
	abs.f64 	%fd41, %fd126;
	setp.gt.f64 	%p6, %fd40, %fd41;
	selp.f64 	%fd42, %fd40, %fd41, %p6;
	selp.f64 	%fd43, %fd41, %fd40, %p6;
	div.rn.f64 	%fd44, %fd43, %fd42;
	fma.rn.f64 	%fd45, %fd44, %fd44, 0d3FF0000000000000;
	sqrt.rn.f64 	%fd46, %fd45;
	mul.f64 	%fd47, %fd42, %fd46;
	setp.eq.f64 	%p7, %fd42, 0d0000000000000000;
	setp.gt.f64 	%p8, %fd42, 0d7FEFFFFFFFFFFFFF;
	setp.gt.f64 	%p9, %fd43, 0d7FEFFFFFFFFFFFFF;
	add.f64 	%fd48, %fd41, %fd40;
	selp.f64 	%fd49, %fd48, %fd47, %p8;
	selp.f64 	%fd50, %fd48, %fd49, %p7;
	selp.f64 	%fd51, %fd48, %fd50, %p9;
	setp.leu.f64 	%p10, %fd51, %fd29;
	@%p10 bra 	$L__BB1_7;
	ld.global.u64 	%rd12, [%rd2];
	cvta.to.global.u64 	%rd13, %rd12;
	add.s64 	%rd3, %rd13, %rd14;
	ld.global.u32 	%r29, [%rd3];
	setp.ne.s32 	%p11, %r29, 0;
	@%p11 bra 	$L__BB1_7;
	add.s32 	%r30, %r37, -1;
	st.global.u32 	[%rd3], %r30;
	bra.uni 	$L__BB1_8;
$L__BB1_7:
	mul.f64 	%fd52, %fd125, %fd125;
	mul.f64 	%fd53, %fd126, %fd126;
	sub.f64 	%fd54, %fd52, %fd53;
	mul.f64 	%fd55, %fd126, %fd125;
	fma.rn.f64 	%fd56, %fd126, %fd125, %fd55;
	add.f64 	%fd125, %fd30, %fd54;
	add.f64 	%fd126, %fd31, %fd56;
$L__BB1_8:
	abs.f64 	%fd57, %fd125;
	abs.f64 	%fd58, %fd126;
	setp.gt.f64 	%p12, %fd57, %fd58;
	selp.f64 	%fd59, %fd57, %fd58, %p12;
	selp.f64 	%fd60, %fd58, %fd57, %p12;
	div.rn.f64 	%fd61, %fd60, %fd59;
	fma.rn.f64 	%fd62, %fd61, %fd61, 0d3FF0000000000000;
	sqrt.rn.f64 	%fd63, %fd62;
	mul.f64 	%fd64, %fd59, %fd63;
	setp.eq.f64 	%p13, %fd59, 0d0000000000000000;
	setp.gt.f64 	%p14, %fd59, 0d7FEFFFFFFFFFFFFF;
	setp.gt.f64 	%p15, %fd60, 0d7FEFFFFFFFFFFFFF;
	add.f64 	%fd65, %fd58, %fd57;
	selp.f64 	%fd66, %fd65, %fd64, %p14;
	selp.f64 	%fd67, %fd65, %fd66, %p13;
	selp.f64 	%fd68, %fd65, %fd67, %p15;
	setp.leu.f64 	%p16, %fd68, %fd29;
	@%p16 bra 	$L__BB1_10;
	ld.global.u64 	%rd15, [%rd2];
	cvta.to.global.u64 	%rd16, %rd15;
	add.s64 	%rd4, %rd16, %rd14;
	ld.global.u32 	%r31, [%rd4];
	setp.eq.s32 	%p17, %r31, 0;
	@%p17 bra 	$L__BB1_11;
$L__BB1_10:
	mul.f64 	%fd69, %fd125, %fd125;
	mul.f64 	%fd70, %fd126, %fd126;
	sub.f64 	%fd71, %fd69, %fd70;
	mul.f64 	%fd72, %fd126, %fd125;
	fma.rn.f64 	%fd73, %fd126, %fd125, %fd72;
	add.f64 	%fd125, %fd30, %fd71;
	add.f64 	%fd126, %fd31, %fd73;
	bra.uni 	$L__BB1_12;
$L__BB1_11:
	st.global.u32 	[%rd4], %r37;
$L__BB1_12:
	abs.f64 	%fd74, %fd125;
	abs.f64 	%fd75, %fd126;
	setp.gt.f64 	%p18, %fd74, %fd75;
	selp.f64 	%fd76, %fd74, %fd75, %p18;
	selp.f64 	%fd77, %fd75, %fd74, %p18;
	div.rn.f64 	%fd78, %fd77, %fd76;
	fma.rn.f64 	%fd79, %fd78, %fd78, 0d3FF0000000000000;
	sqrt.rn.f64 	%fd80, %fd79;
	mul.f64 	%fd81, %fd76, %fd80;
	setp.eq.f64 	%p19, %fd76, 0d0000000000000000;
	setp.gt.f64 	%p20, %fd76, 0d7FEFFFFFFFFFFFFF;
	setp.gt.f64 	%p21, %fd77, 0d7FEFFFFFFFFFFFFF;
	add.f64 	%fd82, %fd75, %fd74;
	selp.f64 	%fd83, %fd82, %fd81, %p20;
	selp.f64 	%fd84, %fd82, %fd83, %p19;
	selp.f64 	%fd85, %fd82, %fd84, %p21;
	setp.leu.f64 	%p22, %fd85, %fd29;
	@%p22 bra 	$L__BB1_14;
	ld.global.u64 	%rd18, [%rd2];
	cvta.to.global.u64 	%rd19, %rd18;
	add.s64 	%rd5, %rd19, %rd14;
	ld.global.u32 	%r32, [%rd5];
	setp.eq.s32 	%p23, %r32, 0;
	@%p23 bra 	$L__BB1_15;
$L__BB1_14:
	mul.f64 	%fd86, %fd125, %fd125;
	mul.f64 	%fd87, %fd126, %fd126;
	sub.f64 	%fd88, %fd86, %fd87;
	mul.f64 	%fd89, %fd126, %fd125;
	fma.rn.f64 	%fd90, %fd126, %fd125, %fd89;
	add.f64 	%fd125, %fd30, %fd88;
	add.f64 	%fd126, %fd31, %fd90;
	bra.uni 	$L__BB1_16;
$L__BB1_15:
	add.s32 	%r33, %r37, 1;
	st.global.u32 	[%rd5], %r33;
$L__BB1_16:
	abs.f64 	%fd91, %fd125;
	abs.f64 	%fd92, %fd126;
	setp.gt.f64 	%p24, %fd91, %fd92;
	selp.f64 	%fd93, %fd91, %fd92, %p24;
	selp.f64 	%fd94, %fd92, %fd91, %p24;
	div.rn.f64 	%fd95, %fd94, %fd93;
	fma.rn.f64 	%fd96, %fd95, %fd95, 0d3FF0000000000000;
	sqrt.rn.f64 	%fd97, %fd96;
	mul.f64 	%fd98, %fd93, %fd97;
	setp.eq.f64 	%p25, %fd93, 0d0000000000000000;
	setp.gt.f64 	%p26, %fd93, 0d7FEFFFFFFFFFFFFF;
	setp.gt.f64 	%p27, %fd94, 0d7FEFFFFFFFFFFFFF;
	add.f64 	%fd99, %fd92, %fd91;
	selp.f64 	%fd100, %fd99, %fd98, %p26;
	selp.f64 	%fd101, %fd99, %fd100, %p25;
	selp.f64 	%fd102, %fd99, %fd101, %p27;
	setp.leu.f64 	%p28, %fd102, %fd29;
	@%p28 bra 	$L__BB1_18;
	ld.global.u64 	%rd21, [%rd2];
	cvta.to.global.u64 	%rd22, %rd21;
	add.s64 	%rd6, %rd22, %rd14;
	ld.global.u32 	%r34, [%rd6];
	setp.eq.s32 	%p29, %r34, 0;
	@%p29 bra 	$L__BB1_19;
$L__BB1_18:
	mul.f64 	%fd103, %fd125, %fd125;
	mul.f64 	%fd104, %fd126, %fd126;
	sub.f64 	%fd105, %fd103, %fd104;
	mul.f64 	%fd106, %fd126, %fd125;
	fma.rn.f64 	%fd107, %fd126, %fd125, %fd106;
	add.f64 	%fd125, %fd30, %fd105;
	add.f64 	%fd126, %fd31, %fd107;
	bra.uni 	$L__BB1_20;
$L__BB1_19:
	add.s32 	%r35, %r37, 2;
	st.global.u32 	[%rd6], %r35;
$L__BB1_20:
	add.s32 	%r38, %r38, 4;
	add.s32 	%r37, %r37, 4;
	setp.ne.s32 	%p30, %r38, 0;
	@%p30 bra 	$L__BB1_4;
$L__BB1_21:
	setp.eq.s32 	%p31, %r3, 0;
	@%p31 bra 	$L__BB1_28;
	neg.s32 	%r40, %r3;
	mul.wide.u32 	%rd26, %r26, 4;
$L__BB1_23:
	.pragma "nounroll";
	abs.f64 	%fd108, %fd125;
	abs.f64 	%fd109, %fd126;
	setp.gt.f64 	%p32, %fd108, %fd109;
	selp.f64 	%fd110, %fd108, %fd109, %p32;
	selp.f64 	%fd111, %fd109, %fd108, %p32;
	div.rn.f64 	%fd112, %fd111, %fd110;
	fma.rn.f64 	%fd113, %fd112, %fd112, 0d3FF0000000000000;
	sqrt.rn.f64 	%fd114, %fd113;
	mul.f64 	%fd115, %fd110, %fd114;
	setp.eq.f64 	%p33, %fd110, 0d0000000000000000;
	setp.gt.f64 	%p34, %fd110, 0d7FEFFFFFFFFFFFFF;
	setp.gt.f64 	%p35, %fd111, 0d7FEFFFFFFFFFFFFF;
	add.f64 	%fd116, %fd109, %fd108;
	selp.f64 	%fd117, %fd116, %fd115, %p34;
	selp.f64 	%fd118, %fd116, %fd117, %p33;
	selp.f64 	%fd119, %fd116, %fd118, %p35;
	setp.leu.f64 	%p36, %fd119, %fd29;
	@%p36 bra 	$L__BB1_25;
	ld.global.u64 	%rd24, [%rd2];
	cvta.to.global.u64 	%rd25, %rd24;
	add.s64 	%rd7, %rd25, %rd26;
	ld.global.u32 	%r36, [%rd7];
	setp.eq.s32 	%p37, %r36, 0;
	@%p37 bra 	$L__BB1_26;
$L__BB1_25:
	mul.f64 	%fd120, %fd125, %fd125;
	mul.f64 	%fd121, %fd126, %fd126;
	sub.f64 	%fd122, %fd120, %fd121;
	mul.f64 	%fd123, %fd126, %fd125;
	fma.rn.f64 	%fd124, %fd126, %fd125, %fd123;
	add.f64 	%fd125, %fd30, %fd122;
	add.f64 	%fd126, %fd31, %fd124;
	bra.uni 	$L__BB1_27;
$L__BB1_26:
	st.global.u32 	[%rd7], %r41;
$L__BB1_27:
	add.s32 	%r41, %r41, 1;
	add.s32 	%r40, %r40, 1;
	setp.ne.s32 	%p38, %r40, 0;
	@%p38 bra 	$L__BB1_23;
$L__BB1_28:
	ret;

}


// ===== COMPILED SASS (sm_100) =====

	.target	sm_100

	.elftype	@"ET_EXEC"


//--------------------- .note.nv.tkinfo           --------------------------
	.section	.note.nv.tkinfo,"",@"SHT_NOTE"
	.sectionflags	@"SHF_NOTE_NV_TKINFO"
	.tkinfo
        /*0018*/ 	.word	0x00000002
        /*0030*/ 	.string	""
        /*0030*/ 	.string	"ptxas"
        /*0030*/ 	.string	"Cuda compilation tools, release 13.0, V13.0.88"
        /*0030*/ 	.string	"Build cuda_13.0.r13.0/compiler.36424714_0"
        /*0030*/ 	.string	"-arch sm_100 -m 64 "



//--------------------- .note.nv.cuinfo           --------------------------
	.section	.note.nv.cuinfo,"",@"SHT_NOTE"
	.sectionflags	@"SHF_NOTE_NV_CUINFO"
        /*0018*/ 	.short	0x0002
        /*001a*/ 	.short	0x0064
        /*001c*/ 	.short	0x0082
	.zero		2


//--------------------- .nv.info                  --------------------------
	.section	.nv.info,"",@"SHT_CUDA_INFO"
	.align	4


	//----- nvinfo : EIATTR_REGCOUNT
	.align		4
        /*0000*/ 	.byte	0x04, 0x2f
        /*0002*/ 	.short	(.L_1 - .L_0)
	.align		4
.L_0:
        /*0004*/ 	.word	index@(_Z15allocate_2dcudaiiiPiPS_PS0_)
        /*0008*/ 	.word	0x00000020


	//----- nvinfo : EIATTR_FRAME_SIZE
	.align		4
.L_1:
        /*000c*/ 	.byte	0x04, 0x11
        /*000e*/ 	.short	(.L_3 - .L_2)
	.align		4
.L_2:
        /*0010*/ 	.word	index@(_Z15allocate_2dcudaiiiPiPS_PS0_)
        /*0014*/ 	.word	0x00000000


	//----- nvinfo : EIATTR_REGCOUNT
	.align		4
.L_3:
        /*0018*/ 	.byte	0x04, 0x2f
        /*001a*/ 	.short	(.L_5 - .L_4)
	.align		4
.L_4:
        /*001c*/ 	.word	index@(_Z12julia_updateiiiidddPPPidddd)
        /*0020*/ 	.word	0x00000026


	//----- nvinfo : EIATTR_FRAME_SIZE
	.align		4
.L_5:
        /*0024*/ 	.byte	0x04, 0x11
        /*0026*/ 	.short	(.L_7 - .L_6)
	.align		4
.L_6:
        /*0028*/ 	.word	index@($__internal_1_$__cuda_sm20_dsqrt_rn_f64_mediumpath_v1)
        /*002c*/ 	.word	0x00000000


	//----- nvinfo : EIATTR_FRAME_SIZE
	.align		4
.L_7:
        /*0030*/ 	.byte	0x04, 0x11
        /*0032*/ 	.short	(.L_9 - .L_8)
	.align		4
.L_8:
        /*0034*/ 	.word	index@($__internal_0_$__cuda_sm20_div_rn_f64_full)
        /*0038*/ 	.word	0x00000000


	//----- nvinfo : EIATTR_FRAME_SIZE
	.align		4
.L_9:
        /*003c*/ 	.byte	0x04, 0x11
        /*003e*/ 	.short	(.L_11 - .L_10)
	.align		4
.L_10:
        /*0040*/ 	.word	index@(_Z12julia_updateiiiidddPPPidddd)
        /*0044*/ 	.word	0x00000000


	//----- nvinfo : EIATTR_MIN_STACK_SIZE
	.align		4
.L_11:
        /*0048*/ 	.byte	0x04, 0x12
        /*004a*/ 	.short	(.L_13 - .L_12)
	.align		4
.L_12:
        /*004c*/ 	.word	index@(_Z12julia_updateiiiidddPPPidddd)
        /*0050*/ 	.word	0x00000000


	//----- nvinfo : EIATTR_MIN_STACK_SIZE
	.align		4
.L_13:
        /*0054*/ 	.byte	0x04, 0x12
        /*0056*/ 	.short	(.L_15 - .L_14)
	.align		4
.L_14:
        /*0058*/ 	.word	index@(_Z15allocate_2dcudaiiiPiPS_PS0_)
        /*005c*/ 	.word	0x00000000
.L_15:


//--------------------- .nv.compat                --------------------------
	.section	.nv.compat,"",@"SHT_CUDA_COMPAT_INFO"
	.align	4
        /*0000*/ 	.byte	0x02, 0x09, 0x00, 0x00, 0x02, 0x02, 0x01, 0x00, 0x02, 0x05, 0x05, 0x00, 0x03, 0x07, 0x01, 0x01
        /*0010*/ 	.byte	0x02, 0x03, 0x00, 0x00, 0x02, 0x06, 0x01, 0x00, 0x04, 0x0b, 0x08, 0x00, 0x01, 0x00, 0x00, 0x00
        /*0020*/ 	.byte	0x00, 0x00, 0x00, 0x00


//--------------------- .nv.info._Z12julia_updateiiiidddPPPidddd --------------------------
	.section	.nv.info._Z12julia_updateiiiidddPPPidddd,"",@"SHT_CUDA_INFO"
	.sectionflags	@""
	.align	4


	//----- nvinfo : EIATTR_CUDA_API_VERSION
	.align		4
        /*0000*/ 	.byte	0x04, 0x37
        /*0002*/ 	.short	(.L_17 - .L_16)
.L_16:
        /*0004*/ 	.word	0x00000082


	//----- nvinfo : EIATTR_KPARAM_INFO
	.align		4
.L_17:
        /*0008*/ 	.byte	0x04, 0x17
        /*000a*/ 	.short	(.L_19 - .L_18)
.L_18:
        /*000c*/ 	.word	0x00000000
        /*0010*/ 	.short	0x000b
        /*0012*/ 	.short	0x0048
        /*0014*/ 	.byte	0x00, 0xf0, 0x21, 0x00


	//----- nvinfo : EIATTR_KPARAM_INFO
	.align		4
.L_19:
        /*0018*/ 	.byte	0x04, 0x17
        /*001a*/ 	.short	(.L_21 - .L_20)
.L_20:
        /*001c*/ 	.word	0x00000000
        /*0020*/ 	.short	0x000a
        /*0022*/ 	.short	0x0040
        /*0024*/ 	.byte	0x00, 0xf0, 0x21, 0x00


	//----- nvinfo : EIATTR_KPARAM_INFO
	.align		4
.L_21:
        /*0028*/ 	.byte	0x04, 0x17
        /*002a*/ 	.short	(.L_23 - .L_22)
.L_22:
        /*002c*/ 	.word	0x00000000
        /*0030*/ 	.short	0x0009
        /*0032*/ 	.short	0x0038
        /*0034*/ 	.byte	0x00, 0xf0, 0x21, 0x00


	//----- nvinfo : EIATTR_KPARAM_INFO
	.align		4
.L_23:
        /*0038*/ 	.byte	0x04, 0x17
        /*003a*/ 	.short	(.L_25 - .L_24)
.L_24:
        /*003c*/ 	.word	0x00000000
        /*0040*/ 	.short	0x0008
        /*0042*/ 	.short	0x0030
        /*0044*/ 	.byte	0x00, 0xf0, 0x21, 0x00


	//----- nvinfo : EIATTR_KPARAM_INFO
	.align		4
.L_25:
        /*0048*/ 	.byte	0x04, 0x17
        /*004a*/ 	.short	(.L_27 - .L_26)
.L_26:
        /*004c*/ 	.word	0x00000000
        /*0050*/ 	.short	0x0007
        /*0052*/ 	.short	0x0028
        /*0054*/ 	.byte	0x00, 0xf5, 0x21, 0x00


	//----- nvinfo : EIATTR_KPARAM_INFO
	.align		4
.L_27:
        /*0058*/ 	.byte	0x04, 0x17
        /*005a*/ 	.short	(.L_29 - .L_28)
.L_28:
        /*005c*/ 	.word	0x00000000
        /*0060*/ 	.short	0x0006
        /*0062*/ 	.short	0x0020
        /*0064*/ 	.byte	0x00, 0xf0, 0x21, 0x00


	//----- nvinfo : EIATTR_KPARAM_INFO
	.align		4
.L_29:
        /*0068*/ 	.byte	0x04, 0x17
        /*006a*/ 	.short	(.L_31 - .L_30)
.L_30:
        /*006c*/ 	.word	0x00000000
        /*0070*/ 	.short	0x0005
        /*0072*/ 	.short	0x0018
        /*0074*/ 	.byte	0x00, 0xf0, 0x21, 0x00


	//----- nvinfo : EIATTR_KPARAM_INFO
	.align		4
.L_31:
        /*0078*/ 	.byte	0x04, 0x17
        /*007a*/ 	.short	(.L_33 - .L_32)
.L_32:
        /*007c*/ 	.word	0x00000000
        /*0080*/ 	.short	0x0004
        /*0082*/ 	.short	0x0010
        /*0084*/ 	.byte	0x00, 0xf0, 0x21, 0x00


	//----- nvinfo : EIATTR_KPARAM_INFO
	.align		4
.L_33:
        /*0088*/ 	.byte	0x04, 0x17
        /*008a*/ 	.short	(.L_35 - .L_34)
.L_34:
        /*008c*/ 	.word	0x00000000
        /*0090*/ 	.short	0x0003
        /*0092*/ 	.short	0x000c
        /*0094*/ 	.byte	0x00, 0xf0, 0x11, 0x00


	//----- nvinfo : EIATTR_KPARAM_INFO
	.align		4
.L_35:
        /*0098*/ 	.byte	0x04, 0x17
        /*009a*/ 	.short	(.L_37 - .L_36)
.L_36:
        /*009c*/ 	.word	0x00000000
        /*00a0*/ 	.short	0x0002
        /*00a2*/ 	.short	0x0008
        /*00a4*/ 	.byte	0x00, 0xf0, 0x11, 0x00


	//----- nvinfo : EIATTR_KPARAM_INFO
	.align		4
.L_37:
        /*00a8*/ 	.byte	0x04, 0x17
        /*00aa*/ 	.short	(.L_39 - .L_38)
.L_38:
        /*00ac*/ 	.word	0x00000000
        /*00b0*/ 	.short	0x0001
        /*00b2*/ 	.short	0x0004
        /*00b4*/ 	.byte	0x00, 0xf0, 0x11, 0x00


	//----- nvinfo : EIATTR_KPARAM_INFO
	.align		4
.L_39:
        /*00b8*/ 	.byte	0x04, 0x17
        /*00ba*/ 	.short	(.L_41 - .L_40)
.L_40:
        /*00bc*/ 	.word	0x00000000
        /*00c0*/ 	.short	0x0000
        /*00c2*/ 	.short	0x0000
        /*00c4*/ 	.byte	0x00, 0xf0, 0x11, 0x00


	//----- nvinfo : EIATTR_SPARSE_MMA_MASK
	.align		4
.L_41:
        /*00c8*/ 	.byte	0x03, 0x50
        /*00ca*/ 	.short	0x0000


	//----- nvinfo : EIATTR_MAXREG_COUNT
	.align		4
        /*00cc*/ 	.byte	0x03, 0x1b
        /*00ce*/ 	.short	0x00ff


	//----- nvinfo : EIATTR_MERCURY_ISA_VERSION
	.align		4
        /*00d0*/ 	.byte	0x03, 0x5f
        /*00d2*/ 	.short	0x0101


	//----- nvinfo : EIATTR_VRC_CTA_INIT_COUNT
	.align		4
        /*00d4*/ 	.byte	0x02, 0x4a
	.zero		1
	.zero		1


	//----- nvinfo : EIATTR_EXIT_INSTR_OFFSETS
	.align		4
        /*00d8*/ 	.byte	0x04, 0x1c
        /*00da*/ 	.short	(.L_43 - .L_42)


	//   ....[0]....
.L_42:
        /*00dc*/ 	.word	0x000000c0


	//   ....[1]....
        /*00e0*/ 	.word	0x00000160


	//   ....[2]....
        /*00e4*/ 	.word	0x000017a0


	//   ....[3]....
        /*00e8*/ 	.word	0x00001d60


	//----- nvinfo : EIATTR_CRS_STACK_SIZE
	.align		4
.L_43:
        /*00ec*/ 	.byte	0x04, 0x1e
        /*00ee*/ 	.short	(.L_45 - .L_44)
.L_44:
        /*00f0*/ 	.word	0x00000000


	//----- nvinfo : EIATTR_CBANK_PARAM_SIZE
	.align		4
.L_45:
        /*00f4*/ 	.byte	0x03, 0x19
        /*00f6*/ 	.short	0x0050


	//----- nvinfo : EIATTR_PARAM_CBANK
	.align		4
        /*00f8*/ 	.byte	0x04, 0x0a
        /*00fa*/ 	.short	(.L_47 - .L_46)
	.align		4
.L_46:
        /*00fc*/ 	.word	index@(.nv.constant0._Z12julia_updateiiiidddPPPidddd)
        /*0100*/ 	.short	0x0380
        /*0102*/ 	.short	0x0050


	//----- nvinfo : EIATTR_SW_WAR
	.align		4
.L_47:
        /*0104*/ 	.byte	0x04, 0x36
        /*0106*/ 	.short	(.L_49 - .L_48)
.L_48:
        /*0108*/ 	.word	0x00000008
.L_49:


//--------------------- .nv.info._Z15allocate_2dcudaiiiPiPS_PS0_ --------------------------
	.section	.nv.info._Z15allocate_2dcudaiiiPiPS_PS0_,"",@"SHT_CUDA_INFO"
	.sectionflags	@""
	.align	4


	//----- nvinfo : EIATTR_CUDA_API_VERSION
	.align		4
        /*0000*/ 	.byte	0x04, 0x37
        /*0002*/ 	.short	(.L_51 - .L_50)
.L_50:
        /*0004*/ 	.word	0x00000082


	//----- nvinfo : EIATTR_KPARAM_INFO
	.align		4
.L_51:
        /*0008*/ 	.byte	0x04, 0x17
        /*000a*/ 	.short	(.L_53 - .L_52)
.L_52:
        /*000c*/ 	.word	0x00000000
        /*0010*/ 	.short	0x0005
        /*0012*/ 	.short	0x0020
        /*0014*/ 	.byte	0x00, 0xf5, 0x21, 0x00


	//----- nvinfo : EIATTR_KPARAM_INFO
	.align		4
.L_53:
        /*0018*/ 	.byte	0x04, 0x17
        /*001a*/ 	.short	(.L_55 - .L_54)
.L_54:
        /*001c*/ 	.word	0x00000000
        /*0020*/ 	.short	0x0004
        /*0022*/ 	.short	0x0018
        /*0024*/ 	.byte	0x00, 0xf5, 0x21, 0x00


	//----- nvinfo : EIATTR_KPARAM_INFO
	.align		4
.L_55:
        /*0028*/ 	.byte	0x04, 0x17
        /*002a*/ 	.short	(.L_57 - .L_56)
.L_56:
        /*002c*/ 	.word	0x00000000
        /*0030*/ 	.short	0x0003
        /*0032*/ 	.short	0x0010
        /*0034*/ 	.byte	0x00, 0xf5, 0x21, 0x00


	//----- nvinfo : EIATTR_KPARAM_INFO
	.align		4
.L_57:
        /*0038*/ 	.byte	0x04, 0x17
        /*003a*/ 	.short	(.L_59 - .L_58)
.L_58:
        /*003c*/ 	.word	0x00000000
        /*0040*/ 	.short	0x0002
        /*0042*/ 	.short	0x0008
        /*0044*/ 	.byte	0x00, 0xf0, 0x11, 0x00


	//----- nvinfo : EIATTR_KPARAM_INFO
	.align		4
.L_59:
        /*0048*/ 	.byte	0x04, 0x17
        /*004a*/ 	.short	(.L_61 - .L_60)
.L_60:
        /*004c*/ 	.word	0x00000000
        /*0050*/ 	.short	0x0001
        /*0052*/ 	.short	0x0004
        /*0054*/ 	.byte	0x00, 0xf0, 0x11, 0x00


	//----- nvinfo : EIATTR_KPARAM_INFO
	.align		4
.L_61:
        /*0058*/ 	.byte	0x04, 0x17
        /*005a*/ 	.short	(.L_63 - .L_62)
.L_62:
        /*005c*/ 	.word	0x00000000
        /*0060*/ 	.short	0x0000
        /*0062*/ 	.short	0x0000
        /*0064*/ 	.byte	0x00, 0xf0, 0x11, 0x00


	//----- nvinfo : EIATTR_SPARSE_MMA_MASK
	.align		4
.L_63:
        /*0068*/ 	.byte	0x03, 0x50
        /*006a*/ 	.short	0x0000


	//----- nvinfo : EIATTR_MAXREG_COUNT
	.align		4
        /*006c*/ 	.byte	0x03, 0x1b
        /*006e*/ 	.short	0x00ff


	//----- nvinfo : EIATTR_MERCURY_ISA_VERSION
	.align		4
        /*0070*/ 	.byte	0x03, 0x5f
        /*0072*/ 	.short	0x0101


	//----- nvinfo : EIATTR_VRC_CTA_INIT_COUNT
	.align		4
        /*0074*/ 	.byte	0x02, 0x4a
	.zero		1
	.zero		1


	//----- nvinfo : EIATTR_EXIT_INSTR_OFFSETS
	.align		4
        /*0078*/ 	.byte	0x04, 0x1c
        /*007a*/ 	.short	(.L_65 - .L_64)


	//   ....[0]....
.L_64:
        /*007c*/ 	.word	0x00000590


	//----- nvinfo : EIATTR_CBANK_PARAM_SIZE
	.align		4
.L_65:
        /*0080*/ 	.byte	0x03, 0x19
        /*0082*/ 	.short	0x0028


	//----- nvinfo : EIATTR_PARAM_CBANK
	.align		4
        /*0084*/ 	.byte	0x04, 0x0a
        /*0086*/ 	.short	(.L_67 - .L_66)
	.align		4
.L_66:
        /*0088*/ 	.word	index@(.nv.constant0._Z15allocate_2dcudaiiiPiPS_PS0_)
        /*008c*/ 	.short	0x0380
        /*008e*/ 	.short	0x0028


	//----- nvinfo : EIATTR_SW_WAR
	.align		4
.L_67:
        /*0090*/ 	.byte	0x04, 0x36
        /*0092*/ 	.short	(.L_69 - .L_68)
.L_68:
        /*0094*/ 	.word	0x00000008
.L_69:


//--------------------- .nv.callgraph             --------------------------
	.section	.nv.callgraph,"",@"SHT_CUDA_CALLGRAPH"
	.align	4
	.sectionentsize	8
	.align		4
        /*0000*/ 	.word	0x00000000
	.align		4
        /*0004*/ 	.word	0xffffffff
	.align		4
        /*0008*/ 	.word	0x00000000
	.align		4
        /*000c*/ 	.word	0xfffffffe
	.align		4
        /*0010*/ 	.word	0x00000000
	.align		4
        /*0014*/ 	.word	0xfffffffd
	.align		4
        /*0018*/ 	.word	0x00000000
	.align		4
        /*001c*/ 	.word	0xfffffffc


//--------------------- .text._Z12julia_updateiiiidddPPPidddd --------------------------
	.section	.text._Z12julia_updateiiiidddPPPidddd,"ax",@progbits
	.align	128
        .global         _Z12julia_updateiiiidddPPPidddd
        .type           _Z12julia_updateiiiidddPPPidddd,@function
        .size           _Z12julia_updateiiiidddPPPidddd,(.L_x_59 - _Z12julia_updateiiiidddPPPidddd)
        .other          _Z12julia_updateiiiidddPPPidddd,@"STO_CUDA_ENTRY STV_DEFAULT"
_Z12julia_updateiiiidddPPPidddd:
.text._Z12julia_updateiiiidddPPPidddd:
[----:B------:R-:W-:Y:S01]  /*0000*/  LDC R1, c[0x0][0x37c] ;  /* 0x0000df00ff017b82 */ /* 0x000fe20000000800 */
[----:B------:R-:W0:Y:S07]  /*0010*/  S2R R2, SR_TID.Y ;  /* 0x0000000000027919 */ /* 0x000e2e0000002200 */
[----:B------:R-:W1:Y:S01]  /*0020*/  LDC R17, c[0x0][0x360] ;  /* 0x0000d800ff117b82 */ /* 0x000e620000000800 */
[----:B------:R-:W2:Y:S01]  /*0030*/  LDCU.64 UR6, c[0x0][0x380] ;  /* 0x00007000ff0677ac */ /* 0x000ea20008000a00 */
[----:B------:R-:W1:Y:S06]  /*0040*/  S2R R0, SR_TID.X ;  /* 0x0000000000007919 */ /* 0x000e6c0000002100 */
[----:B------:R-:W0:Y:S08]  /*0050*/  S2UR UR5, SR_CTAID.Y ;  /* 0x00000000000579c3 */ /* 0x000e300000002600 */
[----:B------:R-:W0:Y:S08]  /*0060*/  LDC R5, c[0x0][0x364] ;  /* 0x0000d900ff057b82 */ /* 0x000e300000000800 */
[----:B------:R-:W1:Y:S01]  /*0070*/  S2UR UR4, SR_CTAID.X ;  /* 0x00000000000479c3 */ /* 0x000e620000002500 */
[----:B0-----:R-:W-:-:S05]  /*0080*/  IMAD R5, R5, UR5, R2 ;  /* 0x0000000505057c24 */ /* 0x001fca000f8e0202 */
[----:B--2---:R-:W-:Y:S01]  /*0090*/  ISETP.GE.AND P0, PT, R5, UR7, PT ;  /* 0x0000000705007c0c */ /* 0x004fe2000bf06270 */
[----:B-1----:R-:W-:-:S05]  /*00a0*/  IMAD R17, R17, UR4, R0 ;  /* 0x0000000411117c24 */ /* 0x002fca000f8e0200 */
[----:B------:R-:W-:-:S13]  /*00b0*/  ISETP.GE.OR P0, PT, R17, UR6, P0 ;  /* 0x0000000611007c0c */ /* 0x000fda0008706670 */
[----:B------:R-:W-:Y:S05]  /*00c0*/  @P0 EXIT ;  /* 0x000000000000094d */ /* 0x000fea0003800000 */
[----:B------:R-:W0:Y:S01]  /*00d0*/  LDC R0, c[0x0][0x38c] ;  /* 0x0000e300ff007b82 */ /* 0x000e220000000800 */
[----:B------:R-:W1:Y:S01]  /*00e0*/  LDCU.128 UR4, c[0x0][0x3b0] ;  /* 0x00007600ff0477ac */ /* 0x000e620008000c00 */
[----:B------:R-:W1:Y:S06]  /*00f0*/  I2F.F64 R2, R17 ;  /* 0x0000001100027312 */ /* 0x000e6c0000201c00 */
[----:B------:R-:W1:Y:S02]  /*0100*/  LDC.64 R14, c[0x0][0x3c0] ;  /* 0x0000f000ff0e7b82 */ /* 0x000e640000000a00 */
[----:B------:R-:W2:Y:S06]  /*0110*/  I2F.F64.U32 R6, R5 ;  /* 0x0000000500067312 */ /* 0x000eac0000201800 */
[----:B------:R-:W2:Y:S01]  /*0120*/  LDC.64 R12, c[0x0][0x3c8] ;  /* 0x0000f200ff0c7b82 */ /* 0x000ea20000000a00 */
[----:B0-----:R-:W-:Y:S01]  /*0130*/  ISETP.GE.AND P0, PT, R0, 0x1, PT ;  /* 0x000000010000780c */ /* 0x001fe20003f06270 */
[----:B-1----:R-:W-:-:S02]  /*0140*/  DFMA R2, R2, R14, UR4 ;  /* 0x0000000402027e2b */ /* 0x002fc4000800000e */
[----:B--2---:R-:W-:-:S10]  /*0150*/  DFMA R8, R6, R12, UR6 ;  /* 0x0000000606087e2b */ /* 0x004fd4000800000c */
[----:B------:R-:W-:Y:S05]  /*0160*/  @!P0 EXIT ;  /* 0x000000000000894d */ /* 0x000fea0003800000 */
[----:B------:R-:W0:Y:S01]  /*0170*/  LDC.64 R6, c[0x0][0x3a8] ;  /* 0x0000ea00ff067b82 */ /* 0x000e220000000a00 */
[----:B------:R-:W0:Y:S02]  /*0180*/  LDCU.64 UR4, c[0x0][0x358] ;  /* 0x00006b00ff0477ac */ /* 0x000e240008000a00 */
[----:B0-----:R-:W2:Y:S01]  /*0190*/  LDG.E.64 R6, desc[UR4][R6.64] ;  /* 0x0000000406067981 */ /* 0x001ea2000c1e1b00 */
[C---:B------:R-:W-:Y:S01]  /*01a0*/  ISETP.GE.U32.AND P0, PT, R0.reuse, 0x4, PT ;  /* 0x000000040000780c */ /* 0x040fe20003f06070 */
[----:B------:R-:W-:Y:S01]  /*01b0*/  DFMA R12, R12, 0.5, R8 ;  /* 0x3fe000000c0c782b */ /* 0x000fe20000000008 */
[----:B------:R-:W-:Y:S01]  /*01c0*/  LOP3.LUT R4, R0, 0x3, RZ, 0xc0, !PT ;  /* 0x0000000300047812 */ /* 0x000fe200078ec0ff */
[----:B------:R-:W-:Y:S01]  /*01d0*/  DFMA R14, R14, 0.5, R2 ;  /* 0x3fe000000e0e782b */ /* 0x000fe20000000002 */
[----:B------:R-:W-:Y:S02]  /*01e0*/  IMAD.MOV.U32 R3, RZ, RZ, RZ ;  /* 0x000000ffff037224 */ /* 0x000fe400078e00ff */
[----:B--2---:R-:W-:-:S07]  /*01f0*/  IMAD.WIDE R16, R17, 0x8, R6 ;  /* 0x0000000811107825 */ /* 0x004fce00078e0206 */
[----:B------:R-:W-:Y:S05]  /*0200*/  @!P0 BRA `(.L_x_0) ;  /* 0x0000001400608947 */ /* 0x000fea0003800000 */
[----:B------:R-:W-:Y:S01]  /*0210*/  LOP3.LUT R3, R0, 0x7ffffffc, RZ, 0xc0, !PT ;  /* 0x7ffffffc00037812 */ /* 0x000fe200078ec0ff */
[----:B------:R-:W-:Y:S01]  /*0220*/  IMAD.MOV.U32 R2, RZ, RZ, 0x1 ;  /* 0x00000001ff027424 */ /* 0x000fe200078e00ff */
[----:B------:R-:W0:Y:S03]  /*0230*/  LDCU.64 UR8, c[0x0][0x390] ;  /* 0x00007200ff0877ac */ /* 0x000e260008000a00 */
[----:B------:R-:W-:Y:S01]  /*0240*/  IMAD.MOV R0, RZ, RZ, -R3 ;  /* 0x000000ffff007224 */ /* 0x000fe200078e0a03 */
[----:B------:R-:W1:Y:S01]  /*0250*/  LDCU.64 UR10, c[0x0][0x398] ;  /* 0x00007300ff0a77ac */ /* 0x000e620008000a00 */
[----:B------:R-:W2:Y:S05]  /*0260*/  LDCU.64 UR12, c[0x0][0x3a0] ;  /* 0x00007400ff0c77ac */ /* 0x000eaa0008000a00 */
.L_x_32:
[----:B------:R-:W-:Y:S01]  /*0270*/  DADD R10, -RZ, |R14| ;  /* 0x00000000ff0a7229 */ /* 0x000fe2000000050e */
[----:B0-----:R-:W-:Y:S01]  /*0280*/  IMAD.MOV.U32 R6, RZ, RZ, 0x1 ;  /* 0x00000001ff067424 */ /* 0x001fe200078e00ff */
[--C-:B------:R-:W-:Y:S01]  /*0290*/  DADD R18, -RZ, |R12|.reuse ;  /* 0x00000000ff127229 */ /* 0x100fe2000000050c */
[----:B------:R-:W-:Y:S01]  /*02a0*/  VIADD R0, R0, 0x4 ;  /* 0x0000000400007836 */ /* 0x000fe20000000000 */
[----:B------:R-:W-:Y:S01]  /*02b0*/  DSETP.GT.AND P0, PT, |R14|, |R12|, PT ;  /* 0x4000000c0e00722a */ /* 0x000fe20003f04200 */
[----:B------:R-:W-:Y:S03]  /*02c0*/  BSSY.RECONVERGENT B0, `(.L_x_1) ;  /* 0x0000019000007945 */ /* 0x000fe60003800200 */
[----:B------:R-:W-:-:S04]  /*02d0*/  ISETP.NE.AND P1, PT, R0, RZ, PT ;  /* 0x000000ff0000720c */ /* 0x000fc80003f25270 */
[----:B------:R-:W-:Y:S02]  /*02e0*/  FSEL R23, R11, R19, P0 ;  /* 0x000000130b177208 */ /* 0x000fe40000000000 */
[----:B------:R-:W-:Y:S02]  /*02f0*/  FSEL R22, R10, R18, P0 ;  /* 0x000000120a167208 */ /* 0x000fe40000000000 */
[----:B------:R-:W3:Y:S01]  /*0300*/  MUFU.RCP64H R7, R23 ;  /* 0x0000001700077308 */ /* 0x000ee20000001800 */
[----:B------:R-:W-:Y:S02]  /*0310*/  FSEL R24, R18, R10, P0 ;  /* 0x0000000a12187208 */ /* 0x000fe40000000000 */
[----:B------:R-:W-:-:S04]  /*0320*/  FSEL R25, R19, R11, P0 ;  /* 0x0000000b13197208 */ /* 0x000fc80000000000 */
[----:B------:R-:W-:Y:S01]  /*0330*/  FSETP.GEU.AND P2, PT, |R25|, 6.5827683646048100446e-37, PT ;  /* 0x036000001900780b */ /* 0x000fe20003f4e200 */
[----:B---3--:R-:W-:-:S08]  /*0340*/  DFMA R8, -R22, R6, 1 ;  /* 0x3ff000001608742b */ /* 0x008fd00000000106 */
[----:B------:R-:W-:-:S08]  /*0350*/  DFMA R8, R8, R8, R8 ;  /* 0x000000080808722b */ /* 0x000fd00000000008 */
[----:B------:R-:W-:-:S08]  /*0360*/  DFMA R8, R6, R8, R6 ;  /* 0x000000080608722b */ /* 0x000fd00000000006 */
[----:B------:R-:W-:-:S08]  /*0370*/  DFMA R6, -R22, R8, 1 ;  /* 0x3ff000001606742b */ /* 0x000fd00000000108 */
[----:B------:R-:W-:-:S08]  /*0380*/  DFMA R6, R8, R6, R8 ;  /* 0x000000060806722b */ /* 0x000fd00000000008 */
[----:B------:R-:W-:-:S08]  /*0390*/  DMUL R26, R6, R24 ;  /* 0x00000018061a7228 */ /* 0x000fd00000000000 */
[----:B------:R-:W-:-:S08]  /*03a0*/  DFMA R8, -R22, R26, R24 ;  /* 0x0000001a1608722b */ /* 0x000fd00000000118 */
[----:B------:R-:W-:-:S10]  /*03b0*/  DFMA R26, R6, R8, R26 ;  /* 0x00000008061a722b */ /* 0x000fd4000000001a */
[----:B------:R-:W-:-:S05]  /*03c0*/  FFMA R6, RZ, R23, R27 ;  /* 0x00000017ff067223 */ /* 0x000fca000000001b */
[----:B------:R-:W-:-:S13]  /*03d0*/  FSETP.GT.AND P0, PT, |R6|, 1.469367938527859385e-39, PT ;  /* 0x001000000600780b */ /* 0x000fda0003f04200 */
[----:B------:R-:W-:Y:S05]  /*03e0*/  @P0 BRA P2, `(.L_x_2) ;  /* 0x0000000000180947 */ /* 0x000fea0001000000 */
[----:B------:R-:W-:Y:S01]  /*03f0*/  IMAD.MOV.U32 R20, RZ, RZ, R22 ;  /* 0x000000ffff147224 */ /* 0x000fe200078e0016 */
[----:B------:R-:W-:Y:S01]  /*0400*/  MOV R6, 0x450 ;  /* 0x0000045000067802 */ /* 0x000fe20000000f00 */
[----:B------:R-:W-:Y:S02]  /*0410*/  IMAD.MOV.U32 R21, RZ, RZ, R23 ;  /* 0x000000ffff157224 */ /* 0x000fe400078e0017 */
[----:B------:R-:W-:Y:S02]  /*0420*/  IMAD.MOV.U32 R8, RZ, RZ, R24 ;  /* 0x000000ffff087224 */ /* 0x000fe400078e0018 */
[----:B------:R-:W-:-:S07]  /*0430*/  IMAD.MOV.U32 R7, RZ, RZ, R25 ;  /* 0x000000ffff077224 */ /* 0x000fce00078e0019 */
[----:B012---:R-:W-:Y:S05]  /*0440*/  CALL.REL.NOINC `($__internal_0_$__cuda_sm20_div_rn_f64_full) ;  /* 0x0000001800487944 */ /* 0x007fea0003c00000 */
.L_x_2:
[----:B012---:R-:W-:Y:S05]  /*0450*/  BSYNC.RECONVERGENT B0 ;  /* 0x0000000000007941 */ /* 0x007fea0003800200 */
.L_x_1:
[----:B------:R-:W-:Y:S01]  /*0460*/  DFMA R18, R26, R26, 1 ;  /* 0x3ff000001a12742b */ /* 0x000fe2000000001a */
[----:B------:R-:W-:Y:S01]  /*0470*/  IMAD.MOV.U32 R8, RZ, RZ, 0x0 ;  /* 0x00000000ff087424 */ /* 0x000fe200078e00ff */
[----:B------:R-:W-:Y:S01]  /*0480*/  BSSY.RECONVERGENT B0, `(.L_x_3) ;  /* 0x0000015000007945 */ /* 0x000fe20003800200 */
[----:B------:R-:W-:-:S03]  /*0490*/  IMAD.MOV.U32 R9, RZ, RZ, 0x3fd80000 ;  /* 0x3fd80000ff097424 */ /* 0x000fc600078e00ff */
[----:B------:R-:W0:Y:S04]  /*04a0*/  MUFU.RSQ64H R27, R19 ;  /* 0x00000013001b7308 */ /* 0x000e280000001c00 */
[----:B------:R-:W-:-:S05]  /*04b0*/  VIADD R26, R19, 0xfcb00000 ;  /* 0xfcb00000131a7836 */ /* 0x000fca0000000000 */
[----:B------:R-:W-:Y:S01]  /*04c0*/  ISETP.GE.U32.AND P0, PT, R26, 0x7ca00000, PT ;  /* 0x7ca000001a00780c */ /* 0x000fe20003f06070 */
[----:B0-----:R-:W-:-:S08]  /*04d0*/  DMUL R6, R26, R26 ;  /* 0x0000001a1a067228 */ /* 0x001fd00000000000 */
[----:B------:R-:W-:-:S08]  /*04e0*/  DFMA R6, R18, -R6, 1 ;  /* 0x3ff000001206742b */ /* 0x000fd00000000806 */
[----:B------:R-:W-:Y:S02]  /*04f0*/  DFMA R8, R6, R8, 0.5 ;  /* 0x3fe000000608742b */ /* 0x000fe40000000008 */
[----:B------:R-:W-:-:S08]  /*0500*/  DMUL R6, R26, R6 ;  /* 0x000000061a067228 */ /* 0x000fd00000000000 */
[----:B------:R-:W-:-:S08]  /*0510*/  DFMA R28, R8, R6, R26 ;  /* 0x00000006081c722b */ /* 0x000fd0000000001a */
[----:B------:R-:W-:Y:S02]  /*0520*/  DMUL R8, R18, R28 ;  /* 0x0000001c12087228 */ /* 0x000fe40000000000 */
[----:B------:R-:W-:Y:S02]  /*0530*/  VIADD R7, R29, 0xfff00000 ;  /* 0xfff000001d077836 */ /* 0x000fe40000000000 */
[----:B------:R-:W-:-:S04]  /*0540*/  IMAD.MOV.U32 R6, RZ, RZ, R28 ;  /* 0x000000ffff067224 */ /* 0x000fc800078e001c */
[----:B------:R-:W-:-:S08]  /*0550*/  DFMA R10, R8, -R8, R18 ;  /* 0x80000008080a722b */ /* 0x000fd00000000012 */
[----:B------:R-:W-:Y:S01]  /*0560*/  DFMA R20, R10, R6, R8 ;  /* 0x000000060a14722b */ /* 0x000fe20000000008 */
[----:B------:R-:W-:Y:S10]  /*0570*/  @!P0 BRA `(.L_x_4) ;  /* 0x0000000000148947 */ /* 0x000ff40003800000 */
[----:B------:R-:W-:Y:S01]  /*0580*/  IMAD.MOV.U32 R6, RZ, RZ, R26 ;  /* 0x000000ffff067224 */ /* 0x000fe200078e001a */
[----:B------:R-:W-:Y:S01]  /*0590*/  MOV R26, 0x5c0 ;  /* 0x000005c0001a7802 */ /* 0x000fe20000000f00 */
[----:B------:R-:W-:-:S07]  /*05a0*/  IMAD.MOV.U32 R20, RZ, RZ, R28 ;  /* 0x000000ffff147224 */ /* 0x000fce00078e001c */
[----:B------:R-:W-:Y:S05]  /*05b0*/  CALL.REL.NOINC `($__internal_1_$__cuda_sm20_dsqrt_rn_f64_mediumpath_v1) ;  /* 0x0000001c005c7944 */ /* 0x000fea0003c00000 */
[----:B------:R-:W-:-:S07]  /*05c0*/  IMAD.MOV.U32 R20, RZ, RZ, R6 ;  /* 0x000000ffff147224 */ /* 0x000fce00078e0006 */
.L_x_4:
[----:B------:R-:W-:Y:S05]  /*05d0*/  BSYNC.RECONVERGENT B0 ;  /* 0x0000000000007941 */ /* 0x000fea0003800200 */
.L_x_3:
[----:B------:R-:W-:Y:S01]  /*05e0*/  DMUL R20, R22, R20 ;  /* 0x0000001416147228 */ /* 0x000fe20000000000 */
[----:B------:R-:W-:Y:S01]  /*05f0*/  UMOV UR6, 0xffffffff ;  /* 0xffffffff00067882 */ /* 0x000fe20000000000 */
[----:B------:R-:W-:Y:S01]  /*0600*/  DADD R6, |R14|, |R12| ;  /* 0x000000000e067229 */ /* 0x000fe2000000060c */
[----:B------:R-:W-:Y:S01]  /*0610*/  UMOV UR7, 0x7fefffff ;  /* 0x7fefffff00077882 */ /* 0x000fe20000000000 */
[C---:B------:R-:W-:Y:S01]  /*0620*/  DSETP.NEU.AND P2, PT, R22.reuse, RZ, PT ;  /* 0x000000ff1600722a */ /* 0x040fe20003f4d000 */
[----:B------:R-:W-:Y:S01]  /*0630*/  BSSY.RECONVERGENT B0, `(.L_x_5) ;  /* 0x0000018000007945 */ /* 0x000fe20003800200 */
[----:B------:R-:W-:-:S06]  /*0640*/  DSETP.GT.AND P0, PT, R22, UR6, PT ;  /* 0x0000000616007e2a */ /* 0x000fcc000bf04000 */
[C---:B------:R-:W-:Y:S02]  /*0650*/  FSEL R9, R6.reuse, R20, P0 ;  /* 0x0000001406097208 */ /* 0x040fe40000000000 */
[C---:B------:R-:W-:Y:S01]  /*0660*/  FSEL R11, R7.reuse, R21, P0 ;  /* 0x00000015070b7208 */ /* 0x040fe20000000000 */
[----:B------:R-:W-:Y:S01]  /*0670*/  DSETP.GT.AND P0, PT, R24, UR6, PT ;  /* 0x0000000618007e2a */ /* 0x000fe2000bf04000 */
[----:B------:R-:W-:Y:S02]  /*0680*/  FSEL R9, R6, R9, !P2 ;  /* 0x0000000906097208 */ /* 0x000fe40005000000 */
[----:B------:R-:W-:-:S03]  /*0690*/  FSEL R11, R7, R11, !P2 ;  /* 0x0000000b070b7208 */ /* 0x000fc60005000000 */
[----:B------:R-:W-:Y:S02]  /*06a0*/  FSEL R6, R6, R9, P0 ;  /* 0x0000000906067208 */ /* 0x000fe40000000000 */
[----:B------:R-:W-:-:S06]  /*06b0*/  FSEL R7, R7, R11, P0 ;  /* 0x0000000b07077208 */ /* 0x000fcc0000000000 */
[----:B------:R-:W-:-:S14]  /*06c0*/  DSETP.GT.AND P0, PT, R6, UR8, PT ;  /* 0x0000000806007e2a */ /* 0x000fdc000bf04000 */
[----:B------:R-:W-:Y:S05]  /*06d0*/  @!P0 BRA `(.L_x_6) ;  /* 0x00000000001c8947 */ /* 0x000fea0003800000 */
[----:B------:R-:W2:Y:S02]  /*06e0*/  LDG.E.64 R6, desc[UR4][R16.64] ;  /* 0x0000000410067981 */ /* 0x000ea4000c1e1b00 */
[----:B--2---:R-:W-:-:S05]  /*06f0*/  IMAD.WIDE.U32 R6, R5, 0x4, R6 ;  /* 0x0000000405067825 */ /* 0x004fca00078e0006 */
[----:B------:R-:W2:Y:S02]  /*0700*/  LDG.E R8, desc[UR4][R6.64] ;  /* 0x0000000406087981 */ /* 0x000ea4000c1e1900 */
[----:B--2---:R-:W-:-:S13]  /*0710*/  ISETP.NE.AND P0, PT, R8, RZ, PT ;  /* 0x000000ff0800720c */ /* 0x004fda0003f05270 */
[----:B------:R-:W-:-:S05]  /*0720*/  @!P0 VIADD R9, R2, 0xffffffff ;  /* 0xffffffff02098836 */ /* 0x000fca0000000000 */
[----:B------:R0:W-:Y:S01]  /*0730*/  @!P0 STG.E desc[UR4][R6.64], R9 ;  /* 0x0000000906008986 */ /* 0x0001e2000c101904 */
[----:B------:R-:W-:Y:S05]  /*0740*/  @!P0 BRA `(.L_x_7) ;  /* 0x0000000000188947 */ /* 0x000fea0003800000 */
.L_x_6:
[-C--:B0-----:R-:W-:Y:S02]  /*0750*/  DMUL R6, R12, R12.reuse ;  /* 0x0000000c0c067228 */ /* 0x081fe40000000000 */
[----:B------:R-:W-:-:S06]  /*0760*/  DMUL R8, R14, R12 ;  /* 0x0000000c0e087228 */ /* 0x000fcc0000000000 */
[C---:B------:R-:W-:Y:S02]  /*0770*/  DFMA R6, R14.reuse, R14, -R6 ;  /* 0x0000000e0e06722b */ /* 0x040fe40000000806 */
[----:B------:R-:W-:-:S06]  /*0780*/  DFMA R8, R14, R12, R8 ;  /* 0x0000000c0e08722b */ /* 0x000fcc0000000008 */
[----:B------:R-:W-:Y:S02]  /*0790*/  DADD R14, R6, UR10 ;  /* 0x0000000a060e7e29 */ /* 0x000fe40008000000 */
[----:B------:R-:W-:-:S11]  /*07a0*/  DADD R12, R8, UR12 ;  /* 0x0000000c080c7e29 */ /* 0x000fd60008000000 */
.L_x_7:
[----:B------:R-:W-:Y:S05]  /*07b0*/  BSYNC.RECONVERGENT B0 ;  /* 0x0000000000007941 */ /* 0x000fea0003800200 */
.L_x_5:
[----:B------:R-:W-:Y:S01]  /*07c0*/  DADD R10, -RZ, |R14| ;  /* 0x00000000ff0a7229 */ /* 0x000fe2000000050e */
[----:B0-----:R-:W-:Y:S01]  /*07d0*/  IMAD.MOV.U32 R6, RZ, RZ, 0x1 ;  /* 0x00000001ff067424 */ /* 0x001fe200078e00ff */
[--C-:B------:R-:W-:Y:S01]  /*07e0*/  DADD R18, -RZ, |R12|.reuse ;  /* 0x00000000ff127229 */ /* 0x100fe2000000050c */
[----:B------:R-:W-:Y:S01]  /*07f0*/  BSSY.RECONVERGENT B0, `(.L_x_8) ;  /* 0x0000019000007945 */ /* 0x000fe20003800200 */
[----:B------:R-:W-:-:S08]  /*0800*/  DSETP.GT.AND P0, PT, |R14|, |R12|, PT ;  /* 0x4000000c0e00722a */ /* 0x000fd00003f04200 */
[----:B------:R-:W-:Y:S02]  /*0810*/  FSEL R23, R11, R19, P0 ;  /* 0x000000130b177208 */ /* 0x000fe40000000000 */
[----:B------:R-:W-:Y:S02]  /*0820*/  FSEL R22, R10, R18, P0 ;  /* 0x000000120a167208 */ /* 0x000fe40000000000 */
[----:B------:R-:W0:Y:S01]  /*0830*/  MUFU.RCP64H R7, R23 ;  /* 0x0000001700077308 */ /* 0x000e220000001800 */
[----:B------:R-:W-:Y:S02]  /*0840*/  FSEL R24, R18, R10, P0 ;  /* 0x0000000a12187208 */ /* 0x000fe40000000000 */
[----:B------:R-:W-:-:S04]  /*0850*/  FSEL R25, R19, R11, P0 ;  /* 0x0000000b13197208 */ /* 0x000fc80000000000 */
[----:B------:R-:W-:Y:S01]  /*0860*/  FSETP.GEU.AND P2, PT, |R25|, 6.5827683646048100446e-37, PT ;  /* 0x036000001900780b */ /* 0x000fe20003f4e200 */
[----:B0-----:R-:W-:-:S08]  /*0870*/  DFMA R8, -R22, R6, 1 ;  /* 0x3ff000001608742b */ /* 0x001fd00000000106 */
        /* <DEDUP_REMOVED lines=15> */
[----:B------:R-:W-:Y:S05]  /*0970*/  CALL.REL.NOINC `($__internal_0_$__cuda_sm20_div_rn_f64_full) ;  /* 0x0000001000fc7944 */ /* 0x000fea0003c00000 */
.L_x_9:
[----:B------:R-:W-:Y:S05]  /*0980*/  BSYNC.RECONVERGENT B0 ;  /* 0x0000000000007941 */ /* 0x000fea0003800200 */
.L_x_8:
        /* <DEDUP_REMOVED lines=23> */
.L_x_11:
[----:B------:R-:W-:Y:S05]  /*0b00*/  BSYNC.RECONVERGENT B0 ;  /* 0x0000000000007941 */ /* 0x000fea0003800200 */
.L_x_10:
        /* <DEDUP_REMOVED lines=20> */
[----:B------:R-:W-:Y:S05]  /*0c50*/  @!P0 BRA `(.L_x_14) ;  /* 0x00000000001c8947 */ /* 0x000fea0003800000 */
.L_x_13:
[-C--:B------:R-:W-:Y:S02]  /*0c60*/  DMUL R6, R12, R12.reuse ;  /* 0x0000000c0c067228 */ /* 0x080fe40000000000 */
[----:B------:R-:W-:-:S06]  /*0c70*/  DMUL R8, R14, R12 ;  /* 0x0000000c0e087228 */ /* 0x000fcc0000000000 */
[C---:B------:R-:W-:Y:S02]  /*0c80*/  DFMA R6, R14.reuse, R14, -R6 ;  /* 0x0000000e0e06722b */ /* 0x040fe40000000806 */
[----:B------:R-:W-:-:S06]  /*0c90*/  DFMA R8, R14, R12, R8 ;  /* 0x0000000c0e08722b */ /* 0x000fcc0000000008 */
[----:B------:R-:W-:Y:S02]  /*0ca0*/  DADD R14, R6, UR10 ;  /* 0x0000000a060e7e29 */ /* 0x000fe40008000000 */
[----:B------:R-:W-:Y:S01]  /*0cb0*/  DADD R12, R8, UR12 ;  /* 0x0000000c080c7e29 */ /* 0x000fe20008000000 */
[----:B------:R-:W-:Y:S10]  /*0cc0*/  BRA `(.L_x_15) ;  /* 0x0000000000047947 */ /* 0x000ff40003800000 */
.L_x_14:
[----:B------:R0:W-:Y:S02]  /*0cd0*/  STG.E desc[UR4][R6.64], R2 ;  /* 0x0000000206007986 */ /* 0x0001e4000c101904 */
.L_x_15:
[----:B------:R-:W-:Y:S05]  /*0ce0*/  BSYNC.RECONVERGENT B0 ;  /* 0x0000000000007941 */ /* 0x000fea0003800200 */
.L_x_12:
        /* <DEDUP_REMOVED lines=28> */
.L_x_17:
[----:B------:R-:W-:Y:S05]  /*0eb0*/  BSYNC.RECONVERGENT B0 ;  /* 0x0000000000007941 */ /* 0x000fea0003800200 */
.L_x_16:
        /* <DEDUP_REMOVED lines=23> */
.L_x_19:
[----:B------:R-:W-:Y:S05]  /*1030*/  BSYNC.RECONVERGENT B0 ;  /* 0x0000000000007941 */ /* 0x000fea0003800200 */
.L_x_18:
        /* <DEDUP_REMOVED lines=21> */
.L_x_21:
[-C--:B------:R-:W-:Y:S02]  /*1190*/  DMUL R6, R12, R12.reuse ;  /* 0x0000000c0c067228 */ /* 0x080fe40000000000 */
[----:B------:R-:W-:-:S06]  /*11a0*/  DMUL R8, R14, R12 ;  /* 0x0000000c0e087228 */ /* 0x000fcc0000000000 */
[C---:B------:R-:W-:Y:S02]  /*11b0*/  DFMA R6, R14.reuse, R14, -R6 ;  /* 0x0000000e0e06722b */ /* 0x040fe40000000806 */
[----:B------:R-:W-:-:S06]  /*11c0*/  DFMA R8, R14, R12, R8 ;  /* 0x0000000c0e08722b */ /* 0x000fcc0000000008 */
[----:B------:R-:W-:Y:S02]  /*11d0*/  DADD R14, R6, UR10 ;  /* 0x0000000a060e7e29 */ /* 0x000fe40008000000 */
[----:B------:R-:W-:Y:S01]  /*11e0*/  DADD R12, R8, UR12 ;  /* 0x0000000c080c7e29 */ /* 0x000fe20008000000 */
[----:B------:R-:W-:Y:S10]  /*11f0*/  BRA `(.L_x_23) ;  /* 0x0000000000087947 */ /* 0x000ff40003800000 */
.L_x_22:
[----:B------:R-:W-:-:S05]  /*1200*/  VIADD R9, R2, 0x1 ;  /* 0x0000000102097836 */ /* 0x000fca0000000000 */
[----:B------:R0:W-:Y:S02]  /*1210*/  STG.E desc[UR4][R6.64], R9 ;  /* 0x0000000906007986 */ /* 0x0001e4000c101904 */
.L_x_23:
[----:B------:R-:W-:Y:S05]  /*1220*/  BSYNC.RECONVERGENT B0 ;  /* 0x0000000000007941 */ /* 0x000fea0003800200 */
.L_x_20:
        /* <DEDUP_REMOVED lines=28> */
.L_x_25:
[----:B------:R-:W-:Y:S05]  /*13f0*/  BSYNC.RECONVERGENT B0 ;  /* 0x0000000000007941 */ /* 0x000fea0003800200 */
.L_x_24:
        /* <DEDUP_REMOVED lines=23> */
.L_x_27:
[----:B------:R-:W-:Y:S05]  /*1570*/  BSYNC.RECONVERGENT B0 ;  /* 0x0000000000007941 */ /* 0x000fea0003800200 */
.L_x_26:
        /* <DEDUP_REMOVED lines=21> */
.L_x_29:
[-C--:B------:R-:W-:Y:S02]  /*16d0*/  DMUL R6, R12, R12.reuse ;  /* 0x0000000c0c067228 */ /* 0x080fe40000000000 */
[----:B------:R-:W-:-:S06]  /*16e0*/  DMUL R8, R14, R12 ;  /* 0x0000000c0e087228 */ /* 0x000fcc0000000000 */
[C---:B------:R-:W-:Y:S02]  /*16f0*/  DFMA R6, R14.reuse, R14, -R6 ;  /* 0x0000000e0e06722b */ /* 0x040fe40000000806 */
[----:B------:R-:W-:-:S06]  /*1700*/  DFMA R8, R14, R12, R8 ;  /* 0x0000000c0e08722b */ /* 0x000fcc0000000008 */
[----:B------:R-:W-:Y:S02]  /*1710*/  DADD R14, R6, UR10 ;  /* 0x0000000a060e7e29 */ /* 0x000fe40008000000 */
[----:B------:R-:W-:Y:S01]  /*1720*/  DADD R12, R8, UR12 ;  /* 0x0000000c080c7e29 */ /* 0x000fe20008000000 */
[----:B------:R-:W-:Y:S10]  /*1730*/  BRA `(.L_x_31) ;  /* 0x0000000000087947 */ /* 0x000ff40003800000 */
.L_x_30:
[----:B------:R-:W-:-:S05]  /*1740*/  VIADD R9, R2, 0x2 ;  /* 0x0000000202097836 */ /* 0x000fca0000000000 */
[----:B------:R0:W-:Y:S02]  /*1750*/  STG.E desc[UR4][R6.64], R9 ;  /* 0x0000000906007986 */ /* 0x0001e4000c101904 */
.L_x_31:
[----:B------:R-:W-:Y:S05]  /*1760*/  BSYNC.RECONVERGENT B0 ;  /* 0x0000000000007941 */ /* 0x000fea0003800200 */
.L_x_28:
[----:B------:R-:W-:Y:S01]  /*1770*/  VIADD R2, R2, 0x4 ;  /* 0x0000000402027836 */ /* 0x000fe20000000000 */
[----:B------:R-:W-:Y:S06]  /*1780*/  @P1 BRA `(.L_x_32) ;  /* 0xffffffe800b81947 */ /* 0x000fec000383ffff */
.L_x_0:
[----:B------:R-:W-:-:S13]  /*1790*/  ISETP.NE.AND P0, PT, R4, RZ, PT ;  /* 0x000000ff0400720c */ /* 0x000fda0003f05270 */
[----:B------:R-:W-:Y:S05]  /*17a0*/  @!P0 EXIT ;  /* 0x000000000000894d */ /* 0x000fea0003800000 */
[----:B------:R-:W-:Y:S01]  /*17b0*/  IMAD.MOV R4, RZ, RZ, -R4 ;  /* 0x000000ffff047224 */ /* 0x000fe200078e0a04 */
[----:B------:R-:W1:Y:S01]  /*17c0*/  LDCU.64 UR8, c[0x0][0x390] ;  /* 0x00007200ff0877ac */ /* 0x000e620008000a00 */
[----:B------:R-:W2:Y:S01]  /*17d0*/  LDCU.64 UR10, c[0x0][0x398] ;  /* 0x00007300ff0a77ac */ /* 0x000ea20008000a00 */
[----:B------:R-:W3:Y:S04]  /*17e0*/  LDCU.64 UR12, c[0x0][0x3a0] ;  /* 0x00007400ff0c77ac */ /* 0x000ee80008000a00 */
.L_x_41:
        /* <DEDUP_REMOVED lines=29> */
[----:B-123--:R-:W-:Y:S05]  /*19c0*/  CALL.REL.NOINC `($__internal_0_$__cuda_sm20_div_rn_f64_full) ;  /* 0x0000000000e87944 */ /* 0x00efea0003c00000 */
.L_x_34:
[----:B-123--:R-:W-:Y:S05]  /*19d0*/  BSYNC.RECONVERGENT B0 ;  /* 0x0000000000007941 */ /* 0x00efea0003800200 */
.L_x_33:
        /* <DEDUP_REMOVED lines=23> */
.L_x_36:
[----:B------:R-:W-:Y:S05]  /*1b50*/  BSYNC.RECONVERGENT B0 ;  /* 0x0000000000007941 */ /* 0x000fea0003800200 */
.L_x_35:
        /* <DEDUP_REMOVED lines=21> */
.L_x_38:
[-C--:B------:R-:W-:Y:S02]  /*1cb0*/  DMUL R6, R12, R12.reuse ;  /* 0x0000000c0c067228 */ /* 0x080fe40000000000 */
[----:B------:R-:W-:-:S06]  /*1cc0*/  DMUL R8, R14, R12 ;  /* 0x0000000c0e087228 */ /* 0x000fcc0000000000 */
[C---:B------:R-:W-:Y:S02]  /*1cd0*/  DFMA R6, R14.reuse, R14, -R6 ;  /* 0x0000000e0e06722b */ /* 0x040fe40000000806 */
[----:B------:R-:W-:-:S06]  /*1ce0*/  DFMA R8, R14, R12, R8 ;  /* 0x0000000c0e08722b */ /* 0x000fcc0000000008 */
[----:B------:R-:W-:Y:S02]  /*1cf0*/  DADD R14, R6, UR10 ;  /* 0x0000000a060e7e29 */ /* 0x000fe40008000000 */
[----:B------:R-:W-:Y:S01]  /*1d00*/  DADD R12, R8, UR12 ;  /* 0x0000000c080c7e29 */ /* 0x000fe20008000000 */
[----:B------:R-:W-:Y:S10]  /*1d10*/  BRA `(.L_x_40) ;  /* 0x0000000000047947 */ /* 0x000ff40003800000 */
.L_x_39:
[----:B------:R0:W-:Y:S02]  /*1d20*/  STG.E desc[UR4][R6.64], R3 ;  /* 0x0000000306007986 */ /* 0x0001e4000c101904 */
.L_x_40:
[----:B------:R-:W-:Y:S05]  /*1d30*/  BSYNC.RECONVERGENT B0 ;  /* 0x0000000000007941 */ /* 0x000fea0003800200 */
.L_x_37:
[----:B0-----:R-:W-:Y:S01]  /*1d40*/  VIADD R3, R3, 0x1 ;  /* 0x0000000103037836 */ /* 0x001fe20000000000 */
[----:B------:R-:W-:Y:S06]  /*1d50*/  @P1 BRA `(.L_x_41) ;  /* 0xfffffff800a41947 */ /* 0x000fec000383ffff */
[----:B------:R-:W-:Y:S05]  /*1d60*/  EXIT ;  /* 0x000000000000794d */ /* 0x000fea0003800000 */
        .weak           $__internal_0_$__cuda_sm20_div_rn_f64_full
        .type           $__internal_0_$__cuda_sm20_div_rn_f64_full,@function
        .size           $__internal_0_$__cuda_sm20_div_rn_f64_full,($__internal_1_$__cuda_sm20_dsqrt_rn_f64_mediumpath_v1 - $__internal_0_$__cuda_sm20_div_rn_f64_full)
$__internal_0_$__cuda_sm20_div_rn_f64_full:
[C---:B------:R-:W-:Y:S01]  /*1d70*/  FSETP.GEU.AND P0, PT, |R21|.reuse, 1.469367938527859385e-39, PT ;  /* 0x001000001500780b */ /* 0x040fe20003f0e200 */
[----:B------:R-:W-:Y:S01]  /*1d80*/  IMAD.MOV.U32 R33, RZ, RZ, R7 ;  /* 0x000000ffff217224 */ /* 0x000fe200078e0007 */
[C---:B------:R-:W-:Y:S01]  /*1d90*/  LOP3.LUT R18, R21.reuse, 0x800fffff, RZ, 0xc0, !PT ;  /* 0x800fffff15127812 */ /* 0x040fe200078ec0ff */
[----:B------:R-:W-:Y:S01]  /*1da0*/  IMAD.MOV.U32 R26, RZ, RZ, 0x1 ;  /* 0x00000001ff1a7424 */ /* 0x000fe200078e00ff */
[----:B------:R-:W-:Y:S01]  /*1db0*/  LOP3.LUT R10, R21, 0x7ff00000, RZ, 0xc0, !PT ;  /* 0x7ff00000150a7812 */ /* 0x000fe200078ec0ff */
[----:B------:R-:W-:Y:S01]  /*1dc0*/  IMAD.MOV.U32 R32, RZ, RZ, R8 ;  /* 0x000000ffff207224 */ /* 0x000fe200078e0008 */
[----:B------:R-:W-:Y:S01]  /*1dd0*/  LOP3.LUT R19, R18, 0x3ff00000, RZ, 0xfc, !PT ;  /* 0x3ff0000012137812 */ /* 0x000fe200078efcff */
[----:B------:R-:W-:Y:S01]  /*1de0*/  IMAD.MOV.U32 R18, RZ, RZ, R20 ;  /* 0x000000ffff127224 */ /* 0x000fe200078e0014 */
[C---:B------:R-:W-:Y:S01]  /*1df0*/  FSETP.GEU.AND P3, PT, |R33|.reuse, 1.469367938527859385e-39, PT ;  /* 0x001000002100780b */ /* 0x040fe20003f6e200 */
[----:B------:R-:W-:Y:S01]  /*1e00*/  BSSY.RECONVERGENT B1, `(.L_x_42) ;  /* 0x0000050000017945 */ /* 0x000fe20003800200 */
[----:B------:R-:W-:-:S03]  /*1e10*/  LOP3.LUT R7, R33, 0x7ff00000, RZ, 0xc0, !PT ;  /* 0x7ff0000021077812 */ /* 0x000fc600078ec0ff */
[----:B------:R-:W-:Y:S01]  /*1e20*/  @!P0 DMUL R18, R20, 8.98846567431157953865e+307 ;  /* 0x7fe0000014128828 */ /* 0x000fe20000000000 */
[----:B------:R-:W-:-:S05]  /*1e30*/  ISETP.GE.U32.AND P2, PT, R7, R10, PT ;  /* 0x0000000a0700720c */ /* 0x000fca0003f46070 */
[----:B------:R-:W0:Y:S02]  /*1e40*/  MUFU.RCP64H R27, R19 ;  /* 0x00000013001b7308 */ /* 0x000e240000001800 */
[----:B------:R-:W-:Y:S01]  /*1e50*/  @!P3 LOP3.LUT R8, R21, 0x7ff00000, RZ, 0xc0, !PT ;  /* 0x7ff000001508b812 */ /* 0x000fe200078ec0ff */
[----:B------:R-:W-:Y:S01]  /*1e60*/  @!P3 IMAD.MOV.U32 R30, RZ, RZ, RZ ;  /* 0x000000ffff1eb224 */ /* 0x000fe200078e00ff */
[----:B------:R-:W-:Y:S02]  /*1e70*/  @!P0 LOP3.LUT R10, R19, 0x7ff00000, RZ, 0xc0, !PT ;  /* 0x7ff00000130a8812 */ /* 0x000fe400078ec0ff */
[----:B------:R-:W-:Y:S01]  /*1e80*/  @!P3 ISETP.GE.U32.AND P4, PT, R7, R8, PT ;  /* 0x000000080700b20c */ /* 0x000fe20003f86070 */
[----:B------:R-:W-:-:S05]  /*1e90*/  IMAD.MOV.U32 R8, RZ, RZ, 0x1ca00000 ;  /* 0x1ca00000ff087424 */ /* 0x000fca00078e00ff */
[C---:B------:R-:W-:Y:S02]  /*1ea0*/  @!P3 SEL R11, R8.reuse, 0x63400000, !P4 ;  /* 0x63400000080bb807 */ /* 0x040fe40006000000 */
[----:B------:R-:W-:Y:S02]  /*1eb0*/  SEL R9, R8, 0x63400000, !P2 ;  /* 0x6340000008097807 */ /* 0x000fe40005000000 */
[----:B------:R-:W-:Y:S01]  /*1ec0*/  @!P3 LOP3.LUT R11, R11, 0x80000000, R33, 0xf8, !PT ;  /* 0x800000000b0bb812 */ /* 0x000fe200078ef821 */
[----:B0-----:R-:W-:-:S03]  /*1ed0*/  DFMA R28, R26, -R18, 1 ;  /* 0x3ff000001a1c742b */ /* 0x001fc60000000812 */
[----:B------:R-:W-:-:S05]  /*1ee0*/  @!P3 LOP3.LUT R31, R11, 0x100000, RZ, 0xfc, !PT ;  /* 0x001000000b1fb812 */ /* 0x000fca00078efcff */
[----:B------:R-:W-:-:S08]  /*1ef0*/  DFMA R28, R28, R28, R28 ;  /* 0x0000001c1c1c722b */ /* 0x000fd0000000001c */
[----:B------:R-:W-:Y:S01]  /*1f00*/  DFMA R26, R26, R28, R26 ;  /* 0x0000001c1a1a722b */ /* 0x000fe2000000001a */
[----:B------:R-:W-:Y:S01]  /*1f10*/  LOP3.LUT R29, R9, 0x800fffff, R33, 0xf8, !PT ;  /* 0x800fffff091d7812 */ /* 0x000fe200078ef821 */
[----:B------:R-:W-:Y:S02]  /*1f20*/  IMAD.MOV.U32 R28, RZ, RZ, R32 ;  /* 0x000000ffff1c7224 */ /* 0x000fe400078e0020 */
[----:B------:R-:W-:-:S04]  /*1f30*/  IMAD.MOV.U32 R9, RZ, RZ, R7 ;  /* 0x000000ffff097224 */ /* 0x000fc800078e0007 */
[----:B------:R-:W-:Y:S02]  /*1f40*/  DFMA R34, R26, -R18, 1 ;  /* 0x3ff000001a22742b */ /* 0x000fe40000000812 */
[----:B------:R-:W-:-:S06]  /*1f50*/  @!P3 DFMA R28, R28, 2, -R30 ;  /* 0x400000001c1cb82b */ /* 0x000fcc000000081e */
[----:B------:R-:W-:-:S04]  /*1f60*/  DFMA R34, R26, R34, R26 ;  /* 0x000000221a22722b */ /* 0x000fc8000000001a */
[----:B------:R-:W-:-:S04]  /*1f70*/  @!P3 LOP3.LUT R9, R29, 0x7ff00000, RZ, 0xc0, !PT ;  /* 0x7ff000001d09b812 */ /* 0x000fc800078ec0ff */
[----:B------:R-:W-:Y:S01]  /*1f80*/  DMUL R26, R34, R28 ;  /* 0x0000001c221a7228 */ /* 0x000fe20000000000 */
[----:B------:R-:W-:-:S05]  /*1f90*/  VIADD R11, R9, 0xffffffff ;  /* 0xffffffff090b7836 */ /* 0x000fca0000000000 */
[----:B------:R-:W-:Y:S02]  /*1fa0*/  ISETP.GT.U32.AND P0, PT, R11, 0x7feffffe, PT ;  /* 0x7feffffe0b00780c */ /* 0x000fe40003f04070 */
[----:B------:R-:W-:-:S08]  /*1fb0*/  DFMA R30, R26, -R18, R28 ;  /* 0x800000121a1e722b */ /* 0x000fd0000000001c */
[----:B------:R-:W-:Y:S01]  /*1fc0*/  DFMA R30, R34, R30, R26 ;  /* 0x0000001e221e722b */ /* 0x000fe2000000001a */
[----:B------:R-:W-:-:S05]  /*1fd0*/  VIADD R26, R10, 0xffffffff ;  /* 0xffffffff0a1a7836 */ /* 0x000fca0000000000 */
[----:B------:R-:W-:-:S13]  /*1fe0*/  ISETP.GT.U32.OR P0, PT, R26, 0x7feffffe, P0 ;  /* 0x7feffffe1a00780c */ /* 0x000fda0000704470 */
[----:B------:R-:W-:Y:S05]  /*1ff0*/  @P0 BRA `(.L_x_43) ;  /* 0x00000000006c0947 */ /* 0x000fea0003800000 */
[----:B------:R-:W-:-:S04]  /*2000*/  LOP3.LUT R10, R21, 0x7ff00000, RZ, 0xc0, !PT ;  /* 0x7ff00000150a7812 */ /* 0x000fc800078ec0ff */
[CC--:B------:R-:W-:Y:S02]  /*2010*/  VIADDMNMX R9, R7.reuse, -R10.reuse, 0xb9600000, !PT ;  /* 0xb960000007097446 */ /* 0x0c0fe4000780090a */
[----:B------:R-:W-:Y:S01]  /*2020*/  ISETP.GE.U32.AND P0, PT, R7, R10, PT ;  /* 0x0000000a0700720c */ /* 0x000fe20003f06070 */
[----:B------:R-:W-:Y:S01]  /*2030*/  IMAD.MOV.U32 R10, RZ, RZ, RZ ;  /* 0x000000ffff0a7224 */ /* 0x000fe200078e00ff */
[----:B------:R-:W-:Y:S02]  /*2040*/  VIMNMX R9, PT, PT, R9, 0x46a00000, PT ;  /* 0x46a0000009097848 */ /* 0x000fe40003fe0100 */
[----:B------:R-:W-:-:S05]  /*2050*/  SEL R8, R8, 0x63400000, !P0 ;  /* 0x6340000008087807 */ /* 0x000fca0004000000 */
[----:B------:R-:W-:-:S04]  /*2060*/  IMAD.IADD R8, R9, 0x1, -R8 ;  /* 0x0000000109087824 */ /* 0x000fc800078e0a08 */
[----:B------:R-:W-:-:S06]  /*2070*/  VIADD R11, R8, 0x7fe00000 ;  /* 0x7fe00000080b7836 */ /* 0x000fcc0000000000 */
[----:B------:R-:W-:-:S10]  /*2080*/  DMUL R26, R30, R10 ;  /* 0x0000000a1e1a7228 */ /* 0x000fd40000000000 */
[----:B------:R-:W-:-:S13]  /*2090*/  FSETP.GTU.AND P0, PT, |R27|, 1.469367938527859385e-39, PT ;  /* 0x001000001b00780b */ /* 0x000fda0003f0c200 */
[----:B------:R-:W-:Y:S05]  /*20a0*/  @P0 BRA `(.L_x_44) ;  /* 0x0000000000940947 */ /* 0x000fea0003800000 */
[----:B------:R-:W-:-:S06]  /*20b0*/  DFMA R18, R30, -R18, R28 ;  /* 0x800000121e12722b */ /* 0x000fcc000000001c */
[----:B------:R-:W-:-:S04]  /*20c0*/  IMAD.MOV.U32 R18, RZ, RZ, RZ ;  /* 0x000000ffff127224 */ /* 0x000fc800078e00ff */
[C---:B------:R-:W-:Y:S02]  /*20d0*/  FSETP.NEU.AND P0, PT, R19.reuse, RZ, PT ;  /* 0x000000ff1300720b */ /* 0x040fe40003f0d000 */
[----:B------:R-:W-:-:S04]  /*20e0*/  LOP3.LUT R20, R19, 0x80000000, R21, 0x48, !PT ;  /* 0x8000000013147812 */ /* 0x000fc800078e4815 */
[----:B------:R-:W-:-:S07]  /*20f0*/  LOP3.LUT R19, R20, R11, RZ, 0xfc, !PT ;  /* 0x0000000b14137212 */ /* 0x000fce00078efcff */
[----:B------:R-:W-:Y:S05]  /*2100*/  @!P0 BRA `(.L_x_44) ;  /* 0x00000000007c8947 */ /* 0x000fea0003800000 */
[----:B------:R-:W-:Y:S01]  /*2110*/  IMAD.MOV R11, RZ, RZ, -R8 ;  /* 0x000000ffff0b7224 */ /* 0x000fe200078e0a08 */
[----:B------:R-:W-:Y:S01]  /*2120*/  IADD3 R8, PT, PT, -R8, -0x43300000, RZ ;  /* 0xbcd0000008087810 */ /* 0x000fe20007ffe1ff */
[----:B------:R-:W-:-:S06]  /*2130*/  IMAD.MOV.U32 R10, RZ, RZ, RZ ;  /* 0x000000ffff0a7224 */ /* 0x000fcc00078e00ff */
[----:B------:R-:W-:Y:S02]  /*2140*/  DFMA R10, R26, -R10, R30 ;  /* 0x8000000a1a0a722b */ /* 0x000fe4000000001e */
[----:B------:R-:W-:-:S08]  /*2150*/  DMUL.RP R30, R30, R18 ;  /* 0x000000121e1e7228 */ /* 0x000fd00000008000 */
[----:B------:R-:W-:Y:S02]  /*2160*/  FSETP.NEU.AND P0, PT, |R11|, R8, PT ;  /* 0x000000080b00720b */ /* 0x000fe40003f0d200 */
[----:B------:R-:W-:Y:S02]  /*2170*/  LOP3.LUT R7, R31, R20, RZ, 0x3c, !PT ;  /* 0x000000141f077212 */ /* 0x000fe400078e3cff */
[----:B------:R-:W-:Y:S02]  /*2180*/  FSEL R26, R30, R26, !P0 ;  /* 0x0000001a1e1a7208 */ /* 0x000fe40004000000 */
[----:B------:R-:W-:Y:S01]  /*2190*/  FSEL R27, R7, R27, !P0 ;  /* 0x0000001b071b7208 */ /* 0x000fe20004000000 */
[----:B------:R-:W-:Y:S06]  /*21a0*/  BRA `(.L_x_44) ;  /* 0x0000000000547947 */ /* 0x000fec0003800000 */
.L_x_43:
[----:B------:R-:W-:-:S14]  /*21b0*/  DSETP.NAN.AND P0, PT, R32, R32, PT ;  /* 0x000000202000722a */ /* 0x000fdc0003f08000 */
[----:B------:R-:W-:Y:S05]  /*21c0*/  @P0 BRA `(.L_x_45) ;  /* 0x0000000000440947 */ /* 0x000fea0003800000 */
[----:B------:R-:W-:-:S14]  /*21d0*/  DSETP.NAN.AND P0, PT, R20, R20, PT ;  /* 0x000000141400722a */ /* 0x000fdc0003f08000 */
[----:B------:R-:W-:Y:S05]  /*21e0*/  @P0 BRA `(.L_x_46) ;  /* 0x0000000000300947 */ /* 0x000fea0003800000 */
[----:B------:R-:W-:Y:S01]  /*21f0*/  ISETP.NE.AND P0, PT, R9, R10, PT ;  /* 0x0000000a0900720c */ /* 0x000fe20003f05270 */
[----:B------:R-:W-:Y:S02]  /*2200*/  IMAD.MOV.U32 R26, RZ, RZ, 0x0 ;  /* 0x00000000ff1a7424 */ /* 0x000fe400078e00ff */
[----:B------:R-:W-:-:S10]  /*2210*/  IMAD.MOV.U32 R27, RZ, RZ, -0x80000 ;  /* 0xfff80000ff1b7424 */ /* 0x000fd400078e00ff */
[----:B------:R-:W-:Y:S05]  /*2220*/  @!P0 BRA `(.L_x_44) ;  /* 0x0000000000348947 */ /* 0x000fea0003800000 */
[----:B------:R-:W-:Y:S02]  /*2230*/  ISETP.NE.AND P0, PT, R9, 0x7ff00000, PT ;  /* 0x7ff000000900780c */ /* 0x000fe40003f05270 */
[----:B------:R-:W-:Y:S02]  /*2240*/  LOP3.LUT R27, R33, 0x80000000, R21, 0x48, !PT ;  /* 0x80000000211b7812 */ /* 0x000fe400078e4815 */
[----:B------:R-:W-:-:S13]  /*2250*/  ISETP.EQ.OR P0, PT, R10, RZ, !P0 ;  /* 0x000000ff0a00720c */ /* 0x000fda0004702670 */
[----:B------:R-:W-:Y:S01]  /*2260*/  @P0 LOP3.LUT R7, R27, 0x7ff00000, RZ, 0xfc, !PT ;  /* 0x7ff000001b070812 */ /* 0x000fe200078efcff */
[----:B------:R-:W-:Y:S02]  /*2270*/  @!P0 IMAD.MOV.U32 R26, RZ, RZ, RZ ;  /* 0x000000ffff1a8224 */ /* 0x000fe400078e00ff */
[----:B------:R-:W-:Y:S02]  /*2280*/  @P0 IMAD.MOV.U32 R26, RZ, RZ, RZ ;  /* 0x000000ffff1a0224 */ /* 0x000fe400078e00ff */
[----:B------:R-:W-:Y:S01]  /*2290*/  @P0 IMAD.MOV.U32 R27, RZ, RZ, R7 ;  /* 0x000000ffff1b0224 */ /* 0x000fe200078e0007 */
[----:B------:R-:W-:Y:S06]  /*22a0*/  BRA `(.L_x_44) ;  /* 0x0000000000147947 */ /* 0x000fec0003800000 */
.L_x_46:
[----:B------:R-:W-:Y:S01]  /*22b0*/  LOP3.LUT R27, R21, 0x80000, RZ, 0xfc, !PT ;  /* 0x00080000151b7812 */ /* 0x000fe200078efcff */
[----:B------:R-:W-:Y:S01]  /*22c0*/  IMAD.MOV.U32 R26, RZ, RZ, R20 ;  /* 0x000000ffff1a7224 */ /* 0x000fe200078e0014 */
[----:B------:R-:W-:Y:S06]  /*22d0*/  BRA `(.L_x_44) ;  /* 0x0000000000087947 */ /* 0x000fec0003800000 */
.L_x_45:
[----:B------:R-:W-:Y:S01]  /*22e0*/  LOP3.LUT R27, R33, 0x80000, RZ, 0xfc, !PT ;  /* 0x00080000211b7812 */ /* 0x000fe200078efcff */
[----:B------:R-:W-:-:S07]  /*22f0*/  IMAD.MOV.U32 R26, RZ, RZ, R32 ;  /* 0x000000ffff1a7224 */ /* 0x000fce00078e0020 */
.L_x_44:
[----:B------:R-:W-:Y:S05]  /*2300*/  BSYNC.RECONVERGENT B1 ;  /* 0x0000000000017941 */ /* 0x000fea0003800200 */
.L_x_42:
[----:B------:R-:W-:-:S04]  /*2310*/  IMAD.MOV.U32 R7, RZ, RZ, 0x0 ;  /* 0x00000000ff077424 */ /* 0x000fc800078e00ff */
[----:B------:R-:W-:Y:S05]  /*2320*/  RET.REL.NODEC R6 `(_Z12julia_updateiiiidddPPPidddd) ;  /* 0xffffffdc06347950 */ /* 0x000fea0003c3ffff */
        .weak           $__internal_1_$__cuda_sm20_dsqrt_rn_f64_mediumpath_v1
        .type           $__internal_1_$__cuda_sm20_dsqrt_rn_f64_mediumpath_v1,@function
        .size           $__internal_1_$__cuda_sm20_dsqrt_rn_f64_mediumpath_v1,(.L_x_59 - $__internal_1_$__cuda_sm20_dsqrt_rn_f64_mediumpath_v1)
$__internal_1_$__cuda_sm20_dsqrt_rn_f64_mediumpath_v1:
[----:B------:R-:W-:Y:S01]  /*2330*/  ISETP.GE.U32.AND P0, PT, R6, -0x3400000, PT ;  /* 0xfcc000000600780c */ /* 0x000fe20003f06070 */
[----:B------:R-:W-:Y:S01]  /*2340*/  BSSY.RECONVERGENT B1, `(.L_x_47) ;  /* 0x0000024000017945 */ /* 0x000fe20003800200 */
[----:B------:R-:W-:-:S11]  /*2350*/  IMAD.MOV.U32 R21, RZ, RZ, R7 ;  /* 0x000000ffff157224 */ /* 0x000fd600078e0007 */
[----:B------:R-:W-:Y:S05]  /*2360*/  @!P0 BRA `(.L_x_48) ;  /* 0x0000000000208947 */ /* 0x000fea0003800000 */
[----:B------:R-:W-:-:S10]  /*2370*/  DFMA.RM R8, R10, R20, R8 ;  /* 0x000000140a08722b */ /* 0x000fd40000004008 */
[----:B------:R-:W-:-:S05]  /*2380*/  IADD3 R6, P0, PT, R8, 0x1, RZ ;  /* 0x0000000108067810 */ /* 0x000fca0007f1e0ff */
[----:B------:R-:W-:-:S06]  /*2390*/  IMAD.X R7, RZ, RZ, R9, P0 ;  /* 0x000000ffff077224 */ /* 0x000fcc00000e0609 */
[----:B------:R-:W-:-:S08]  /*23a0*/  DFMA.RP R18, -R8, R6, R18 ;  /* 0x000000060812722b */ /* 0x000fd00000008112 */
[----:B------:R-:W-:-:S06]  /*23b0*/  DSETP.GT.AND P0, PT, R18, RZ, PT ;  /* 0x000000ff1200722a */ /* 0x000fcc0003f04000 */
[----:B------:R-:W-:Y:S02]  /*23c0*/  FSEL R6, R6, R8, P0 ;  /* 0x0000000806067208 */ /* 0x000fe40000000000 */
[----:B------:R-:W-:Y:S01]  /*23d0*/  FSEL R7, R7, R9, P0 ;  /* 0x0000000907077208 */ /* 0x000fe20000000000 */
[----:B------:R-:W-:Y:S06]  /*23e0*/  BRA `(.L_x_49) ;  /* 0x0000000000647947 */ /* 0x000fec0003800000 */
.L_x_48:
[----:B------:R-:W-:-:S14]  /*23f0*/  DSETP.NE.AND P0, PT, R18, RZ, PT ;  /* 0x000000ff1200722a */ /* 0x000fdc0003f05000 */
[----:B------:R-:W-:Y:S05]  /*2400*/  @!P0 BRA `(.L_x_50) ;  /* 0x0000000000588947 */ /* 0x000fea0003800000 */
[----:B------:R-:W-:-:S13]  /*2410*/  ISETP.GE.AND P0, PT, R19, RZ, PT ;  /* 0x000000ff1300720c */ /* 0x000fda0003f06270 */
[----:B------:R-:W-:Y:S02]  /*2420*/  @!P0 IMAD.MOV.U32 R6, RZ, RZ, 0x0 ;  /* 0x00000000ff068424 */ /* 0x000fe400078e00ff */
[----:B------:R-:W-:Y:S01]  /*2430*/  @!P0 IMAD.MOV.U32 R7, RZ, RZ, -0x80000 ;  /* 0xfff80000ff078424 */ /* 0x000fe200078e00ff */
[----:B------:R-:W-:Y:S06]  /*2440*/  @!P0 BRA `(.L_x_49) ;  /* 0x00000000004c8947 */ /* 0x000fec0003800000 */
[----:B------:R-:W-:-:S13]  /*2450*/  ISETP.GT.AND P0, PT, R19, 0x7fefffff, PT ;  /* 0x7fefffff1300780c */ /* 0x000fda0003f04270 */
[----:B------:R-:W-:Y:S05]  /*2460*/  @P0 BRA `(.L_x_50) ;  /* 0x0000000000400947 */ /* 0x000fea0003800000 */
[----:B------:R-:W-:Y:S01]  /*2470*/  DMUL R18, R18, 8.11296384146066816958e+31 ;  /* 0x4690000012127828 */ /* 0x000fe20000000000 */
[----:B------:R-:W-:Y:S02]  /*2480*/  IMAD.MOV.U32 R10, RZ, RZ, RZ ;  /* 0x000000ffff0a7224 */ /* 0x000fe400078e00ff */
[----:B------:R-:W-:Y:S02]  /*2490*/  IMAD.MOV.U32 R6, RZ, RZ, 0x0 ;  /* 0x00000000ff067424 */ /* 0x000fe400078e00ff */
[----:B------:R-:W-:Y:S01]  /*24a0*/  IMAD.MOV.U32 R7, RZ, RZ, 0x3fd80000 ;  /* 0x3fd80000ff077424 */ /* 0x000fe200078e00ff */
[----:B------:R-:W0:Y:S02]  /*24b0*/  MUFU.RSQ64H R11, R19 ;  /* 0x00000013000b7308 */ /* 0x000e240000001c00 */
[----:B0-----:R-:W-:-:S08]  /*24c0*/  DMUL R8, R10, R10 ;  /* 0x0000000a0a087228 */ /* 0x001fd00000000000 */
[----:B------:R-:W-:-:S08]  /*24d0*/  DFMA R8, R18, -R8, 1 ;  /* 0x3ff000001208742b */ /* 0x000fd00000000808 */
[----:B------:R-:W-:Y:S02]  /*24e0*/  DFMA R6, R8, R6, 0.5 ;  /* 0x3fe000000806742b */ /* 0x000fe40000000006 */
[----:B------:R-:W-:-:S08]  /*24f0*/  DMUL R8, R10, R8 ;  /* 0x000000080a087228 */ /* 0x000fd00000000000 */
[----:B------:R-:W-:-:S08]  /*2500*/  DFMA R8, R6, R8, R10 ;  /* 0x000000080608722b */ /* 0x000fd0000000000a */
[----:B------:R-:W-:Y:S02]  /*2510*/  DMUL R6, R18, R8 ;  /* 0x0000000812067228 */ /* 0x000fe40000000000 */
[----:B------:R-:W-:-:S06]  /*2520*/  VIADD R9, R9, 0xfff00000 ;  /* 0xfff0000009097836 */ /* 0x000fcc0000000000 */
[----:B------:R-:W-:-:S08]  /*2530*/  DFMA R10, R6, -R6, R18 ;  /* 0x80000006060a722b */ /* 0x000fd00000000012 */
[----:B------:R-:W-:-:S10]  /*2540*/  DFMA R6, R8, R10, R6 ;  /* 0x0000000a0806722b */ /* 0x000fd40000000006 */
[----:B------:R-:W-:Y:S01]  /*2550*/  VIADD R7, R7, 0xfcb00000 ;  /* 0xfcb0000007077836 */ /* 0x000fe20000000000 */
[----:B------:R-:W-:Y:S06]  /*2560*/  BRA `(.L_x_49) ;  /* 0x0000000000047947 */ /* 0x000fec0003800000 */
.L_x_50:
[----:B------:R-:W-:-:S11]  /*2570*/  DADD R6, R18, R18 ;  /* 0x0000000012067229 */ /* 0x000fd60000000012 */
.L_x_49:
[----:B------:R-:W-:Y:S05]  /*2580*/  BSYNC.RECONVERGENT B1 ;  /* 0x0000000000017941 */ /* 0x000fea0003800200 */
.L_x_47:
[----:B------:R-:W-:Y:S02]  /*2590*/  IMAD.MOV.U32 R27, RZ, RZ, 0x0 ;  /* 0x00000000ff1b7424 */ /* 0x000fe400078e00ff */
[----:B------:R-:W-:Y:S02]  /*25a0*/  IMAD.MOV.U32 R21, RZ, RZ, R7 ;  /* 0x000000ffff157224 */ /* 0x000fe400078e0007 */
[----:B------:R-:W-:Y:S05]  /*25b0*/  RET.REL.NODEC R26 `(_Z12julia_updateiiiidddPPPidddd) ;  /* 0xffffffd81a907950 */ /* 0x000fea0003c3ffff */
.L_x_51:
[----:B------:R-:W-:-:S00]  /*25c0*/  BRA `(.L_x_51) ;  /* 0xfffffffc00fc7947 */ /* 0x000fc0000383ffff */
[----:B------:R-:W-:-:S00]  /*25d0*/  NOP ;  /* 0x0000000000007918 */ /* 0x000fc00000000000 */
        /* <DEDUP_REMOVED lines=10> */
.L_x_59:


//--------------------- .text._Z15allocate_2dcudaiiiPiPS_PS0_ --------------------------
	.section	.text._Z15allocate_2dcudaiiiPiPS_PS0_,"ax",@progbits
	.align	128
        .global         _Z15allocate_2dcudaiiiPiPS_PS0_
        .type           _Z15allocate_2dcudaiiiPiPS_PS0_,@function
        .size           _Z15allocate_2dcudaiiiPiPS_PS0_,(.L_x_61 - _Z15allocate_2dcudaiiiPiPS_PS0_)
        .other          _Z15allocate_2dcudaiiiPiPS_PS0_,@"STO_CUDA_ENTRY STV_DEFAULT"
_Z15allocate_2dcudaiiiPiPS_PS0_:
.text._Z15allocate_2dcudaiiiPiPS_PS0_:
[----:B------:R-:W-:Y:S08]  /*0000*/  LDC R1, c[0x0][0x37c] ;  /* 0x0000df00ff017b82 */ /* 0x000ff00000000800 */
[----:B------:R-:W0:Y:S01]  /*0010*/  LDC R23, c[0x0][0x388] ;  /* 0x0000e200ff177b82 */ /* 0x000e220000000800 */
[----:B------:R-:W1:Y:S07]  /*0020*/  LDCU.64 UR6, c[0x0][0x358] ;  /* 0x00006b00ff0677ac */ /* 0x000e6e0008000a00 */
[----:B------:R-:W0:Y:S02]  /*0030*/  LDC R20, c[0x0][0x380] ;  /* 0x0000e000ff147b82 */ /* 0x000e240000000800 */
[----:B0-----:R-:W-:-:S04]  /*0040*/  LEA R27, R23, R20, 0x1 ;  /* 0x00000014171b7211 */ /* 0x001fc800078e08ff */
[----:B------:R-:W-:-:S13]  /*0050*/  ISETP.GE.AND P0, PT, R27, 0x1, PT ;  /* 0x000000011b00780c */ /* 0x000fda0003f06270 */
[----:B-1----:R-:W-:Y:S05]  /*0060*/  @!P0 BRA `(.L_x_52) ;  /* 0x0000000400388947 */ /* 0x002fea0003800000 */
[----:B------:R-:W0:Y:S01]  /*0070*/  LDC R2, c[0x0][0x384] ;  /* 0x0000e100ff027b82 */ /* 0x000e220000000800 */
[C---:B------:R-:W-:Y:S01]  /*0080*/  ISETP.GE.U32.AND P1, PT, R27.reuse, 0x8, PT ;  /* 0x000000081b00780c */ /* 0x040fe20003f26070 */
[----:B------:R-:W-:Y:S01]  /*0090*/  HFMA2 R0, -RZ, RZ, 0, 0 ;  /* 0x00000000ff007431 */ /* 0x000fe200000001ff */
[----:B------:R-:W-:-:S04]  /*00a0*/  LOP3.LUT R28, R27, 0x7, RZ, 0xc0, !PT ;  /* 0x000000071b1c7812 */ /* 0x000fc800078ec0ff */
[----:B------:R-:W-:Y:S02]  /*00b0*/  ISETP.NE.AND P0, PT, R28, RZ, PT ;  /* 0x000000ff1c00720c */ /* 0x000fe40003f05270 */
[----:B0-----:R-:W-:-:S05]  /*00c0*/  LEA R21, R23, R2, 0x1 ;  /* 0x0000000217157211 */ /* 0x001fca00078e08ff */
[----:B------:R-:W-:Y:S06]  /*00d0*/  @!P1 BRA `(.L_x_53) ;  /* 0x0000000000849947 */ /* 0x000fec0003800000 */
[----:B------:R-:W0:Y:S01]  /*00e0*/  LDCU.64 UR4, c[0x0][0x398] ;  /* 0x00007300ff0477ac */ /* 0x000e220008000a00 */
[----:B------:R-:W1:Y:S01]  /*00f0*/  LDC R26, c[0x0][0x388] ;  /* 0x0000e200ff1a7b82 */ /* 0x000e620000000800 */
[----:B------:R-:W-:-:S04]  /*0100*/  LOP3.LUT R0, R27, 0x7ffffff8, RZ, 0xc0, !PT ;  /* 0x7ffffff81b007812 */ /* 0x000fc800078ec0ff */
[----:B------:R-:W-:-:S03]  /*0110*/  IADD3 R22, PT, PT, -R0, RZ, RZ ;  /* 0x000000ff00167210 */ /* 0x000fc60007ffe1ff */
[----:B------:R-:W2:Y:S01]  /*0120*/  LDC.64 R2, c[0x0][0x390] ;  /* 0x0000e400ff027b82 */ /* 0x000ea20000000a00 */
[----:B0-----:R-:W-:-:S04]  /*0130*/  UIADD3 UR4, UP0, UPT, UR4, 0x20, URZ ;  /* 0x0000002004047890 */ /* 0x001fc8000ff1e0ff */
[----:B------:R-:W-:Y:S02]  /*0140*/  UIADD3.X UR5, UPT, UPT, URZ, UR5, URZ, UP0, !UPT ;  /* 0x00000005ff057290 */ /* 0x000fe400087fe4ff */
[----:B------:R-:W-:-:S04]  /*0150*/  MOV R29, UR4 ;  /* 0x00000004001d7c02 */ /* 0x000fc80008000f00 */
[----:B------:R-:W-:-:S07]  /*0160*/  IMAD.U32 R16, RZ, RZ, UR5 ;  /* 0x00000005ff107e24 */ /* 0x000fce000f8e00ff */
.L_x_54:
[----:B-12---:R-:W-:Y:S01]  /*0170*/  IMAD.WIDE R18, R26, 0x4, R2 ;  /* 0x000000041a127825 */ /* 0x006fe200078e0202 */
[----:B------:R-:W-:Y:S02]  /*0180*/  IADD3 R22, PT, PT, R22, 0x8, RZ ;  /* 0x0000000816167810 */ /* 0x000fe40007ffe0ff */
[----:B---3--:R-:W-:Y:S02]  /*0190*/  MOV R11, R16 ;  /* 0x00000010000b7202 */ /* 0x008fe40000000f00 */
[----:B------:R-:W-:Y:S01]  /*01a0*/  ISETP.NE.AND P1, PT, R22, RZ, PT ;  /* 0x000000ff1600720c */ /* 0x000fe20003f25270 */
[C---:B------:R-:W-:Y:S01]  /*01b0*/  IMAD.WIDE R12, R21.reuse, 0x4, R18 ;  /* 0x00000004150c7825 */ /* 0x040fe200078e0212 */
[----:B------:R-:W-:Y:S02]  /*01c0*/  MOV R10, R29 ;  /* 0x0000001d000a7202 */ /* 0x000fe40000000f00 */
[C---:B------:R-:W-:Y:S02]  /*01d0*/  LEA R26, R21.reuse, R26, 0x3 ;  /* 0x0000001a151a7211 */ /* 0x040fe400078e18ff */
[----:B------:R-:W-:Y:S01]  /*01e0*/  IADD3 R29, P2, PT, R10, 0x40, RZ ;  /* 0x000000400a1d7810 */ /* 0x000fe20007f5e0ff */
[C---:B------:R-:W-:Y:S01]  /*01f0*/  IMAD.WIDE R14, R21.reuse, 0x4, R12 ;  /* 0x00000004150e7825 */ /* 0x040fe200078e020c */
[----:B------:R-:W-:Y:S04]  /*0200*/  STG.E.64 desc[UR6][R10.64+-0x20], R18 ;  /* 0xffffe0120a007986 */ /* 0x000fe8000c101b06 */
[----:B------:R-:W-:Y:S01]  /*0210*/  STG.E.64 desc[UR6][R10.64+-0x18], R12 ;  /* 0xffffe80c0a007986 */ /* 0x000fe2000c101b06 */
[----:B------:R-:W-:-:S03]  /*0220*/  IMAD.WIDE R4, R21, 0x4, R14 ;  /* 0x0000000415047825 */ /* 0x000fc600078e020e */
[----:B------:R-:W-:Y:S01]  /*0230*/  STG.E.64 desc[UR6][R10.64+-0x10], R14 ;  /* 0xfffff00e0a007986 */ /* 0x000fe2000c101b06 */
[----:B------:R-:W-:-:S03]  /*0240*/  IMAD.WIDE R6, R21, 0x4, R4 ;  /* 0x0000000415067825 */ /* 0x000fc600078e0204 */
[----:B------:R-:W-:Y:S04]  /*0250*/  STG.E.64 desc[UR6][R10.64+-0x8], R4 ;  /* 0xfffff8040a007986 */ /* 0x000fe8000c101b06 */
[----:B------:R-:W-:Y:S01]  /*0260*/  STG.E.64 desc[UR6][R10.64], R6 ;  /* 0x000000060a007986 */ /* 0x000fe2000c101b06 */
[----:B------:R-:W-:-:S05]  /*0270*/  IMAD.WIDE R8, R21, 0x4, R6 ;  /* 0x0000000415087825 */ /* 0x000fca00078e0206 */
[----:B------:R-:W-:Y:S01]  /*0280*/  STG.E.64 desc[UR6][R10.64+0x8], R8 ;  /* 0x000008080a007986 */ /* 0x000fe2000c101b06 */
[----:B------:R-:W-:-:S05]  /*0290*/  IMAD.WIDE R16, R21, 0x4, R8 ;  /* 0x0000000415107825 */ /* 0x000fca00078e0208 */
[----:B------:R0:W-:Y:S01]  /*02a0*/  STG.E.64 desc[UR6][R10.64+0x10], R16 ;  /* 0x000010100a007986 */ /* 0x0001e2000c101b06 */
[----:B------:R-:W-:-:S05]  /*02b0*/  IMAD.WIDE R24, R21, 0x4, R16 ;  /* 0x0000000415187825 */ /* 0x000fca00078e0210 */
[----:B------:R3:W-:Y:S01]  /*02c0*/  STG.E.64 desc[UR6][R10.64+0x18], R24 ;  /* 0x000018180a007986 */ /* 0x0007e2000c101b06 */
[----:B0-----:R-:W-:Y:S01]  /*02d0*/  IMAD.X R16, RZ, RZ, R11, P2 ;  /* 0x000000ffff107224 */ /* 0x001fe200010e060b */
[----:B------:R-:W-:Y:S06]  /*02e0*/  @P1 BRA `(.L_x_54) ;  /* 0xfffffffc00a01947 */ /* 0x000fec000383ffff */
.L_x_53:
[----:B------:R-:W-:Y:S05]  /*02f0*/  @!P0 BRA `(.L_x_52) ;  /* 0x0000000000948947 */ /* 0x000fea0003800000 */
[----:B------:R-:W-:Y:S02]  /*0300*/  ISETP.GE.U32.AND P0, PT, R28, 0x4, PT ;  /* 0x000000041c00780c */ /* 0x000fe40003f06070 */
[----:B------:R-:W-:-:S04]  /*0310*/  LOP3.LUT R27, R27, 0x3, RZ, 0xc0, !PT ;  /* 0x000000031b1b7812 */ /* 0x000fc800078ec0ff */
[----:B------:R-:W-:-:S07]  /*0320*/  ISETP.NE.AND P1, PT, R27, RZ, PT ;  /* 0x000000ff1b00720c */ /* 0x000fce0003f25270 */
[----:B------:R-:W-:Y:S06]  /*0330*/  @!P0 BRA `(.L_x_55) ;  /* 0x0000000000348947 */ /* 0x000fec0003800000 */
[----:B------:R-:W0:Y:S01]  /*0340*/  LDC.64 R2, c[0x0][0x390] ;  /* 0x0000e400ff027b82 */ /* 0x000e220000000a00 */
[----:B------:R-:W-:-:S07]  /*0350*/  IMAD R7, R0, R21, R23 ;  /* 0x0000001500077224 */ /* 0x000fce00078e0217 */
[----:B------:R-:W1:Y:S01]  /*0360*/  LDC.64 R4, c[0x0][0x398] ;  /* 0x0000e600ff047b82 */ /* 0x000e620000000a00 */
[----:B0-----:R-:W-:-:S04]  /*0370*/  IMAD.WIDE R2, R7, 0x4, R2 ;  /* 0x0000000407027825 */ /* 0x001fc800078e0202 */
[----:B------:R-:W-:-:S04]  /*0380*/  IMAD.WIDE R6, R21, 0x4, R2 ;  /* 0x0000000415067825 */ /* 0x000fc800078e0202 */
[C---:B-1----:R-:W-:Y:S01]  /*0390*/  IMAD.WIDE.U32 R4, R0.reuse, 0x8, R4 ;  /* 0x0000000800047825 */ /* 0x042fe200078e0004 */
[----:B------:R-:W-:-:S03]  /*03a0*/  IADD3 R0, PT, PT, R0, 0x4, RZ ;  /* 0x0000000400007810 */ /* 0x000fc60007ffe0ff */
[C---:B------:R-:W-:Y:S01]  /*03b0*/  IMAD.WIDE R8, R21.reuse, 0x4, R6 ;  /* 0x0000000415087825 */ /* 0x040fe200078e0206 */
[----:B------:R0:W-:Y:S04]  /*03c0*/  STG.E.64 desc[UR6][R4.64], R2 ;  /* 0x0000000204007986 */ /* 0x0001e8000c101b06 */
[----:B------:R0:W-:Y:S01]  /*03d0*/  STG.E.64 desc[UR6][R4.64+0x8], R6 ;  /* 0x0000080604007986 */ /* 0x0001e2000c101b06 */
[----:B---3--:R-:W-:-:S03]  /*03e0*/  IMAD.WIDE R10, R21, 0x4, R8 ;  /* 0x00000004150a7825 */ /* 0x008fc600078e0208 */
[----:B------:R0:W-:Y:S04]  /*03f0*/  STG.E.64 desc[UR6][R4.64+0x10], R8 ;  /* 0x0000100804007986 */ /* 0x0001e8000c101b06 */
[----:B------:R0:W-:Y:S02]  /*0400*/  STG.E.64 desc[UR6][R4.64+0x18], R10 ;  /* 0x0000180a04007986 */ /* 0x0001e4000c101b06 */
.L_x_55:
[----:B------:R-:W-:Y:S05]  /*0410*/  @!P1 BRA `(.L_x_52) ;  /* 0x00000000004c9947 */ /* 0x000fea0003800000 */
[----:B0-----:R-:W0:Y:S01]  /*0420*/  LDC.64 R2, c[0x0][0x390] ;  /* 0x0000e400ff027b82 */ /* 0x001e220000000a00 */
[----:B------:R-:W-:Y:S02]  /*0430*/  ISETP.NE.AND P0, PT, R27, 0x1, PT ;  /* 0x000000011b00780c */ /* 0x000fe40003f05270 */
[----:B------:R-:W-:-:S04]  /*0440*/  LOP3.LUT R20, R20, 0x1, RZ, 0xc0, !PT ;  /* 0x0000000114147812 */ /* 0x000fc800078ec0ff */
[----:B------:R-:W-:Y:S01]  /*0450*/  ISETP.NE.U32.AND P1, PT, R20, 0x1, PT ;  /* 0x000000011400780c */ /* 0x000fe20003f25070 */
[----:B------:R-:W1:Y:S06]  /*0460*/  LDC.64 R4, c[0x0][0x398] ;  /* 0x0000e600ff047b82 */ /* 0x000e6c0000000a00 */
[----:B------:R-:W-:Y:S06]  /*0470*/  @!P0 BRA `(.L_x_56) ;  /* 0x0000000000248947 */ /* 0x000fec0003800000 */
[----:B------:R-:W2:Y:S01]  /*0480*/  LDC.64 R6, c[0x0][0x390] ;  /* 0x0000e400ff067b82 */ /* 0x000ea20000000a00 */
[----:B---3--:R-:W-:-:S07]  /*0490*/  IMAD R11, R0, R21, R23 ;  /* 0x00000015000b7224 */ /* 0x008fce00078e0217 */
[----:B------:R-:W3:Y:S01]  /*04a0*/  LDC.64 R8, c[0x0][0x398] ;  /* 0x0000e600ff087b82 */ /* 0x000ee20000000a00 */
[----:B--2---:R-:W-:-:S04]  /*04b0*/  IMAD.WIDE R6, R11, 0x4, R6 ;  /* 0x000000040b067825 */ /* 0x004fc800078e0206 */
[----:B------:R-:W-:-:S04]  /*04c0*/  IMAD.WIDE R10, R21, 0x4, R6 ;  /* 0x00000004150a7825 */ /* 0x000fc800078e0206 */
[C---:B---3--:R-:W-:Y:S01]  /*04d0*/  IMAD.WIDE.U32 R8, R0.reuse, 0x8, R8 ;  /* 0x0000000800087825 */ /* 0x048fe200078e0008 */
[----:B------:R-:W-:-:S04]  /*04e0*/  IADD3 R0, PT, PT, R0, 0x2, RZ ;  /* 0x0000000200007810 */ /* 0x000fc80007ffe0ff */
[----:B------:R2:W-:Y:S04]  /*04f0*/  STG.E.64 desc[UR6][R8.64], R6 ;  /* 0x0000000608007986 */ /* 0x0005e8000c101b06 */
[----:B------:R2:W-:Y:S02]  /*0500*/  STG.E.64 desc[UR6][R8.64+0x8], R10 ;  /* 0x0000080a08007986 */ /* 0x0005e4000c101b06 */
.L_x_56:
[C---:B------:R-:W-:Y:S02]  /*0510*/  @!P1 IMAD R21, R0.reuse, R21, R23 ;  /* 0x0000001500159224 */ /* 0x040fe400078e0217 */
[----:B-1----:R-:W-:-:S04]  /*0520*/  @!P1 IMAD.WIDE.U32 R4, R0, 0x8, R4 ;  /* 0x0000000800049825 */ /* 0x002fc800078e0004 */
[----:B0-----:R-:W-:-:S05]  /*0530*/  @!P1 IMAD.WIDE R2, R21, 0x4, R2 ;  /* 0x0000000415029825 */ /* 0x001fca00078e0202 */
[----:B------:R1:W-:Y:S02]  /*0540*/  @!P1 STG.E.64 desc[UR6][R4.64], R2 ;  /* 0x0000000204009986 */ /* 0x0003e4000c101b06 */
.L_x_52:
[----:B01----:R-:W0:Y:S08]  /*0550*/  LDC.64 R2, c[0x0][0x398] ;  /* 0x0000e600ff027b82 */ /* 0x003e300000000a00 */
[----:B------:R-:W1:Y:S01]  /*0560*/  LDC.64 R4, c[0x0][0x3a0] ;  /* 0x0000e800ff047b82 */ /* 0x000e620000000a00 */
[----:B0-----:R-:W-:-:S05]  /*0570*/  IMAD.WIDE R2, R23, 0x8, R2 ;  /* 0x0000000817027825 */ /* 0x001fca00078e0202 */
[----:B-1----:R-:W-:Y:S01]  /*0580*/  STG.E.64 desc[UR6][R4.64], R2 ;  /* 0x0000000204007986 */ /* 0x002fe2000c101b06 */
[----:B------:R-:W-:Y:S05]  /*0590*/  EXIT ;  /* 0x000000000000794d */ /* 0x000fea0003800000 */
.L_x_57:
        /* <DEDUP_REMOVED lines=14> */
.L_x_61:


//--------------------- .nv.shared.reserved.0     --------------------------
	.section	.nv.shared.reserved.0,"aw",@nobits
	.weak		__nv_reservedSMEM_offset_0_alias
	.size		__nv_reservedSMEM_offset_0_alias, 0, 64
	.other		__nv_reservedSMEM_offset_0_alias,@"STO_CUDA_RESERVED_SHARED STV_DEFAULT"
__nv_reservedSMEM_offset_0_alias:
	.zero		0
	.zero		64


//--------------------- .nv.constant0._Z12julia_updateiiiidddPPPidddd --------------------------
	.section	.nv.constant0._Z12julia_updateiiiidddPPPidddd,"a",@progbits
	.sectionflags	@""
	.align	4
.nv.constant0._Z12julia_updateiiiidddPPPidddd:
	.zero		976


//--------------------- .nv.constant0._Z15allocate_2dcudaiiiPiPS_PS0_ --------------------------
	.section	.nv.constant0._Z15allocate_2dcudaiiiPiPS_PS0_,"a",@progbits
	.sectionflags	@""
	.align	4
.nv.constant0._Z15allocate_2dcudaiiiPiPS_PS0_:
	.zero		936


//--------------------- SYMBOLS --------------------------

	.type		.nv.reservedSmem.offset0,@object
	.size		.nv.reservedSmem.offset0,0x4
